//
// Generated by NVIDIA NVVM Compiler
//
// Compiler Build ID: CL-36424714
// Cuda compilation tools, release 13.0, V13.0.88
// Based on NVVM 20.0.0
//

.version 9.0
.target sm_100
.address_size 64

	// .globl	_Z13render_kernelP6uchar4iiPK6Spherei7float3_S4_f

.visible .entry _Z13render_kernelP6uchar4iiPK6Spherei7float3_S4_f(
	.param .u64 .ptr .align 1 _Z13render_kernelP6uchar4iiPK6Spherei7float3_S4_f_param_0,
	.param .u32 _Z13render_kernelP6uchar4iiPK6Spherei7float3_S4_f_param_1,
	.param .u32 _Z13render_kernelP6uchar4iiPK6Spherei7float3_S4_f_param_2,
	.param .u64 .ptr .align 1 _Z13render_kernelP6uchar4iiPK6Spherei7float3_S4_f_param_3,
	.param .u32 _Z13render_kernelP6uchar4iiPK6Spherei7float3_S4_f_param_4,
	.param .align 4 .b8 _Z13render_kernelP6uchar4iiPK6Spherei7float3_S4_f_param_5[12],
	.param .align 4 .b8 _Z13render_kernelP6uchar4iiPK6Spherei7float3_S4_f_param_6[12],
	.param .f32 _Z13render_kernelP6uchar4iiPK6Spherei7float3_S4_f_param_7
)
{
	.reg .pred 	%p<45>;
	.reg .b32 	%r<62>;
	.reg .b32 	%f<333>;
	.reg .b64 	%rd<17>;

	ld.param.f32 	%f110, [_Z13render_kernelP6uchar4iiPK6Spherei7float3_S4_f_param_6+8];
	ld.param.f32 	%f109, [_Z13render_kernelP6uchar4iiPK6Spherei7float3_S4_f_param_6+4];
	ld.param.f32 	%f108, [_Z13render_kernelP6uchar4iiPK6Spherei7float3_S4_f_param_6];
	ld.param.u64 	%rd6, [_Z13render_kernelP6uchar4iiPK6Spherei7float3_S4_f_param_0];
	ld.param.f32 	%f1, [_Z13render_kernelP6uchar4iiPK6Spherei7float3_S4_f_param_5];
	ld.param.f32 	%f2, [_Z13render_kernelP6uchar4iiPK6Spherei7float3_S4_f_param_5+4];
	ld.param.f32 	%f3, [_Z13render_kernelP6uchar4iiPK6Spherei7float3_S4_f_param_5+8];
	ld.param.u32 	%r26, [_Z13render_kernelP6uchar4iiPK6Spherei7float3_S4_f_param_1];
	ld.param.u32 	%r29, [_Z13render_kernelP6uchar4iiPK6Spherei7float3_S4_f_param_2];
	ld.param.u64 	%rd7, [_Z13render_kernelP6uchar4iiPK6Spherei7float3_S4_f_param_3];
	ld.param.u32 	%r28, [_Z13render_kernelP6uchar4iiPK6Spherei7float3_S4_f_param_4];
	ld.param.f32 	%f111, [_Z13render_kernelP6uchar4iiPK6Spherei7float3_S4_f_param_7];
	cvta.to.global.u64 	%rd1, %rd7;
	mov.u32 	%r30, %ctaid.x;
	mov.u32 	%r31, %ntid.x;
	mov.u32 	%r32, %tid.x;
	mad.lo.s32 	%r1, %r30, %r31, %r32;
	mov.u32 	%r33, %ctaid.y;
	mov.u32 	%r34, %ntid.y;
	mov.u32 	%r35, %tid.y;
	mad.lo.s32 	%r36, %r33, %r34, %r35;
	setp.ge.s32 	%p1, %r1, %r26;
	setp.ge.s32 	%p2, %r36, %r29;
	or.pred  	%p3, %p1, %p2;
	@%p3 bra 	$L__BB0_37;
	mad.lo.s32 	%r3, %r26, %r36, %r1;
	cvt.rn.f32.s32 	%f113, %r1;
	add.f32 	%f114, %f113, %f113;
	cvt.rn.f32.s32 	%f115, %r26;
	div.rn.f32 	%f116, %f114, %f115;
	add.f32 	%f117, %f116, 0fBF800000;
	cvt.rn.f32.u32 	%f118, %r36;
	add.f32 	%f119, %f118, %f118;
	cvt.rn.f32.u32 	%f120, %r29;
	div.rn.f32 	%f121, %f119, %f120;
	add.f32 	%f4, %f121, 0fBF800000;
	div.rn.f32 	%f122, %f115, %f120;
	mul.f32 	%f5, %f117, %f122;
	sub.f32 	%f6, %f108, %f1;
	sub.f32 	%f7, %f109, %f2;
	sub.f32 	%f8, %f110, %f3;
	mul.f32 	%f123, %f7, %f7;
	fma.rn.f32 	%f124, %f6, %f6, %f123;
	fma.rn.f32 	%f125, %f8, %f8, %f124;
	sqrt.rn.f32 	%f9, %f125;
	setp.lt.f32 	%p4, %f9, 0f358637BD;
	mov.f32 	%f302, 0f00000000;
	mov.f32 	%f303, %f302;
	mov.f32 	%f304, %f302;
	@%p4 bra 	$L__BB0_3;
	div.rn.f32 	%f302, %f6, %f9;
	div.rn.f32 	%f303, %f7, %f9;
	div.rn.f32 	%f304, %f8, %f9;
$L__BB0_3:
	mul.f32 	%f127, %f303, %f303;
	fma.rn.f32 	%f128, %f302, %f302, %f127;
	add.f32 	%f129, %f128, 0f00000000;
	sqrt.rn.f32 	%f16, %f129;
	setp.lt.f32 	%p5, %f16, 0f358637BD;
	mov.f32 	%f305, 0f00000000;
	mov.f32 	%f306, %f305;
	mov.f32 	%f307, %f305;
	@%p5 bra 	$L__BB0_5;
	neg.f32 	%f130, %f302;
	div.rn.f32 	%f305, %f303, %f16;
	div.rn.f32 	%f306, %f130, %f16;
	mov.f32 	%f131, 0f00000000;
	div.rn.f32 	%f307, %f131, %f16;
$L__BB0_5:
	mul.f32 	%f133, %f304, %f306;
	mul.f32 	%f134, %f304, %f305;
	mul.f32 	%f135, %f303, %f305;
	mul.f32 	%f136, %f302, %f306;
	sub.f32 	%f137, %f135, %f136;
	mul.f32 	%f138, %f5, %f305;
	fma.rn.f32 	%f139, %f111, %f138, %f302;
	mul.f32 	%f140, %f4, %f133;
	mul.f32 	%f141, %f111, %f140;
	sub.f32 	%f23, %f139, %f141;
	mul.f32 	%f142, %f5, %f306;
	fma.rn.f32 	%f143, %f111, %f142, %f303;
	mul.f32 	%f144, %f4, %f134;
	fma.rn.f32 	%f24, %f111, %f144, %f143;
	mul.f32 	%f145, %f5, %f307;
	fma.rn.f32 	%f146, %f111, %f145, %f304;
	mul.f32 	%f147, %f4, %f137;
	fma.rn.f32 	%f25, %f111, %f147, %f146;
	mul.f32 	%f148, %f24, %f24;
	fma.rn.f32 	%f149, %f23, %f23, %f148;
	fma.rn.f32 	%f150, %f25, %f25, %f149;
	sqrt.rn.f32 	%f26, %f150;
	setp.lt.f32 	%p6, %f26, 0f358637BD;
	mov.f32 	%f308, 0f00000000;
	mov.f32 	%f309, %f308;
	mov.f32 	%f310, %f308;
	@%p6 bra 	$L__BB0_7;
	div.rn.f32 	%f308, %f23, %f26;
	div.rn.f32 	%f309, %f24, %f26;
	div.rn.f32 	%f310, %f25, %f26;
$L__BB0_7:
	setp.lt.s32 	%p7, %r28, 1;
	mov.b32 	%r61, -1;
	mov.f32 	%f323, 0f60AD78EC;
	@%p7 bra 	$L__BB0_30;
	and.b32  	%r4, %r28, 3;
	setp.lt.u32 	%p8, %r28, 4;
	mov.f32 	%f323, 0f60AD78EC;
	mov.b32 	%r61, -1;
	mov.b32 	%r59, 0;
	@%p8 bra 	$L__BB0_19;
	and.b32  	%r59, %r28, 2147483644;
	add.s64 	%rd16, %rd1, 72;
	mov.f32 	%f323, 0f60AD78EC;
	mov.b32 	%r61, -1;
	mov.b32 	%r53, 0;
$L__BB0_10:
	.pragma "nounroll";
	ld.global.f32 	%f156, [%rd16+-72];
	ld.global.f32 	%f157, [%rd16+-68];
	ld.global.f32 	%f158, [%rd16+-64];
	ld.global.f32 	%f159, [%rd16+-60];
	sub.f32 	%f160, %f1, %f156;
	sub.f32 	%f161, %f2, %f157;
	sub.f32 	%f162, %f3, %f158;
	mul.f32 	%f163, %f309, %f161;
	fma.rn.f32 	%f164, %f308, %f160, %f163;
	fma.rn.f32 	%f34, %f310, %f162, %f164;
	mul.f32 	%f165, %f161, %f161;
	fma.rn.f32 	%f166, %f160, %f160, %f165;
	fma.rn.f32 	%f167, %f162, %f162, %f166;
	mul.f32 	%f168, %f159, %f159;
	sub.f32 	%f169, %f168, %f167;
	fma.rn.f32 	%f35, %f34, %f34, %f169;
	setp.lt.f32 	%p9, %f35, 0f00000000;
	mov.f32 	%f312, 0fBF800000;
	@%p9 bra 	$L__BB0_12;
	neg.f32 	%f170, %f34;
	sqrt.rn.f32 	%f171, %f35;
	sub.f32 	%f312, %f170, %f171;
$L__BB0_12:
	setp.gt.f32 	%p10, %f312, 0f00000000;
	setp.lt.f32 	%p11, %f312, %f323;
	and.pred  	%p12, %p10, %p11;
	selp.f32 	%f38, %f312, %f323, %p12;
	selp.b32 	%r8, %r53, %r61, %p12;
	ld.global.f32 	%f173, [%rd16+-36];
	ld.global.f32 	%f174, [%rd16+-32];
	ld.global.f32 	%f175, [%rd16+-28];
	ld.global.f32 	%f176, [%rd16+-24];
	sub.f32 	%f177, %f1, %f173;
	sub.f32 	%f178, %f2, %f174;
	sub.f32 	%f179, %f3, %f175;
	mul.f32 	%f180, %f309, %f178;
	fma.rn.f32 	%f181, %f308, %f177, %f180;
	fma.rn.f32 	%f39, %f310, %f179, %f181;
	mul.f32 	%f182, %f178, %f178;
	fma.rn.f32 	%f183, %f177, %f177, %f182;
	fma.rn.f32 	%f184, %f179, %f179, %f183;
	mul.f32 	%f185, %f176, %f176;
	sub.f32 	%f186, %f185, %f184;
	fma.rn.f32 	%f40, %f39, %f39, %f186;
	setp.lt.f32 	%p13, %f40, 0f00000000;
	mov.f32 	%f313, 0fBF800000;
	@%p13 bra 	$L__BB0_14;
	neg.f32 	%f187, %f39;
	sqrt.rn.f32 	%f188, %f40;
	sub.f32 	%f313, %f187, %f188;
$L__BB0_14:
	setp.gt.f32 	%p14, %f313, 0f00000000;
	setp.lt.f32 	%p15, %f313, %f38;
	and.pred  	%p16, %p14, %p15;
	selp.f32 	%f43, %f313, %f38, %p16;
	add.s32 	%r9, %r53, 1;
	selp.b32 	%r10, %r9, %r8, %p16;
	ld.global.f32 	%f190, [%rd16];
	ld.global.f32 	%f191, [%rd16+4];
	ld.global.f32 	%f192, [%rd16+8];
	ld.global.f32 	%f193, [%rd16+12];
	sub.f32 	%f194, %f1, %f190;
	sub.f32 	%f195, %f2, %f191;
	sub.f32 	%f196, %f3, %f192;
	mul.f32 	%f197, %f309, %f195;
	fma.rn.f32 	%f198, %f308, %f194, %f197;
	fma.rn.f32 	%f44, %f310, %f196, %f198;
	mul.f32 	%f199, %f195, %f195;
	fma.rn.f32 	%f200, %f194, %f194, %f199;
	fma.rn.f32 	%f201, %f196, %f196, %f200;
	mul.f32 	%f202, %f193, %f193;
	sub.f32 	%f203, %f202, %f201;
	fma.rn.f32 	%f45, %f44, %f44, %f203;
	setp.lt.f32 	%p17, %f45, 0f00000000;
	mov.f32 	%f314, 0fBF800000;
	@%p17 bra 	$L__BB0_16;
	neg.f32 	%f204, %f44;
	sqrt.rn.f32 	%f205, %f45;
	sub.f32 	%f314, %f204, %f205;
$L__BB0_16:
	setp.gt.f32 	%p18, %f314, 0f00000000;
	setp.lt.f32 	%p19, %f314, %f43;
	and.pred  	%p20, %p18, %p19;
	selp.f32 	%f48, %f314, %f43, %p20;
	add.s32 	%r11, %r9, 1;
	selp.b32 	%r12, %r11, %r10, %p20;
	ld.global.f32 	%f207, [%rd16+36];
	ld.global.f32 	%f208, [%rd16+40];
	ld.global.f32 	%f209, [%rd16+44];
	ld.global.f32 	%f210, [%rd16+48];
	sub.f32 	%f211, %f1, %f207;
	sub.f32 	%f212, %f2, %f208;
	sub.f32 	%f213, %f3, %f209;
	mul.f32 	%f214, %f309, %f212;
	fma.rn.f32 	%f215, %f308, %f211, %f214;
	fma.rn.f32 	%f49, %f310, %f213, %f215;
	mul.f32 	%f216, %f212, %f212;
	fma.rn.f32 	%f217, %f211, %f211, %f216;
	fma.rn.f32 	%f218, %f213, %f213, %f217;
	mul.f32 	%f219, %f210, %f210;
	sub.f32 	%f220, %f219, %f218;
	fma.rn.f32 	%f50, %f49, %f49, %f220;
	setp.lt.f32 	%p21, %f50, 0f00000000;
	mov.f32 	%f315, 0fBF800000;
	@%p21 bra 	$L__BB0_18;
	neg.f32 	%f221, %f49;
	sqrt.rn.f32 	%f222, %f50;
	sub.f32 	%f315, %f221, %f222;
$L__BB0_18:
	setp.gt.f32 	%p22, %f315, 0f00000000;
	setp.lt.f32 	%p23, %f315, %f48;
	and.pred  	%p24, %p22, %p23;
	selp.f32 	%f323, %f315, %f48, %p24;
	add.s32 	%r43, %r11, 1;
	selp.b32 	%r61, %r43, %r12, %p24;
	add.s64 	%rd16, %rd16, 144;
	add.s32 	%r53, %r11, 2;
	setp.ne.s32 	%p25, %r53, %r59;
	@%p25 bra 	$L__BB0_10;
$L__BB0_19:
	setp.eq.s32 	%p26, %r4, 0;
	@%p26 bra 	$L__BB0_30;
	setp.eq.s32 	%p27, %r4, 1;
	@%p27 bra 	$L__BB0_26;
	mul.wide.u32 	%rd8, %r59, 36;
	add.s64 	%rd5, %rd1, %rd8;
	ld.global.f32 	%f225, [%rd5];
	ld.global.f32 	%f226, [%rd5+4];
	ld.global.f32 	%f227, [%rd5+8];
	ld.global.f32 	%f228, [%rd5+12];
	sub.f32 	%f229, %f1, %f225;
	sub.f32 	%f230, %f2, %f226;
	sub.f32 	%f231, %f3, %f227;
	mul.f32 	%f232, %f309, %f230;
	fma.rn.f32 	%f233, %f308, %f229, %f232;
	fma.rn.f32 	%f56, %f310, %f231, %f233;
	mul.f32 	%f234, %f230, %f230;
	fma.rn.f32 	%f235, %f229, %f229, %f234;
	fma.rn.f32 	%f236, %f231, %f231, %f235;
	mul.f32 	%f237, %f228, %f228;
	sub.f32 	%f238, %f237, %f236;
	fma.rn.f32 	%f57, %f56, %f56, %f238;
	setp.lt.f32 	%p28, %f57, 0f00000000;
	mov.f32 	%f318, 0fBF800000;
	@%p28 bra 	$L__BB0_23;
	neg.f32 	%f239, %f56;
	sqrt.rn.f32 	%f240, %f57;
	sub.f32 	%f318, %f239, %f240;
$L__BB0_23:
	setp.gt.f32 	%p29, %f318, 0f00000000;
	setp.lt.f32 	%p30, %f318, %f323;
	and.pred  	%p31, %p29, %p30;
	selp.f32 	%f60, %f318, %f323, %p31;
	selp.b32 	%r18, %r59, %r61, %p31;
	ld.global.f32 	%f242, [%rd5+36];
	ld.global.f32 	%f243, [%rd5+40];
	ld.global.f32 	%f244, [%rd5+44];
	ld.global.f32 	%f245, [%rd5+48];
	sub.f32 	%f246, %f1, %f242;
	sub.f32 	%f247, %f2, %f243;
	sub.f32 	%f248, %f3, %f244;
	mul.f32 	%f249, %f309, %f247;
	fma.rn.f32 	%f250, %f308, %f246, %f249;
	fma.rn.f32 	%f61, %f310, %f248, %f250;
	mul.f32 	%f251, %f247, %f247;
	fma.rn.f32 	%f252, %f246, %f246, %f251;
	fma.rn.f32 	%f253, %f248, %f248, %f252;
	mul.f32 	%f254, %f245, %f245;
	sub.f32 	%f255, %f254, %f253;
	fma.rn.f32 	%f62, %f61, %f61, %f255;
	setp.lt.f32 	%p32, %f62, 0f00000000;
	mov.f32 	%f319, 0fBF800000;
	@%p32 bra 	$L__BB0_25;
	neg.f32 	%f256, %f61;
	sqrt.rn.f32 	%f257, %f62;
	sub.f32 	%f319, %f256, %f257;
$L__BB0_25:
	setp.gt.f32 	%p33, %f319, 0f00000000;
	setp.lt.f32 	%p34, %f319, %f60;
	and.pred  	%p35, %p33, %p34;
	selp.f32 	%f323, %f319, %f60, %p35;
	add.s32 	%r45, %r59, 1;
	selp.b32 	%r61, %r45, %r18, %p35;
	add.s32 	%r59, %r59, 2;
$L__BB0_26:
	and.b32  	%r46, %r28, 1;
	setp.eq.b32 	%p36, %r46, 1;
	not.pred 	%p37, %p36;
	@%p37 bra 	$L__BB0_30;
	mul.wide.u32 	%rd9, %r59, 36;
	add.s64 	%rd10, %rd1, %rd9;
	ld.global.f32 	%f259, [%rd10];
	ld.global.f32 	%f260, [%rd10+4];
	ld.global.f32 	%f261, [%rd10+8];
	ld.global.f32 	%f262, [%rd10+12];
	sub.f32 	%f263, %f1, %f259;
	sub.f32 	%f264, %f2, %f260;
	sub.f32 	%f265, %f3, %f261;
	mul.f32 	%f266, %f309, %f264;
	fma.rn.f32 	%f267, %f308, %f263, %f266;
	fma.rn.f32 	%f68, %f310, %f265, %f267;
	mul.f32 	%f268, %f264, %f264;
	fma.rn.f32 	%f269, %f263, %f263, %f268;
	fma.rn.f32 	%f270, %f265, %f265, %f269;
	mul.f32 	%f271, %f262, %f262;
	sub.f32 	%f272, %f271, %f270;
	fma.rn.f32 	%f69, %f68, %f68, %f272;
	setp.lt.f32 	%p38, %f69, 0f00000000;
	mov.f32 	%f322, 0fBF800000;
	@%p38 bra 	$L__BB0_29;
	neg.f32 	%f273, %f68;
	sqrt.rn.f32 	%f274, %f69;
	sub.f32 	%f322, %f273, %f274;
$L__BB0_29:
	setp.gt.f32 	%p39, %f322, 0f00000000;
	setp.lt.f32 	%p40, %f322, %f323;
	and.pred  	%p41, %p39, %p40;
	selp.f32 	%f323, %f322, %f323, %p41;
	selp.b32 	%r61, %r59, %r61, %p41;
$L__BB0_30:
	setp.eq.s32 	%p42, %r61, -1;
	mov.f32 	%f330, 0f00000000;
	mov.f32 	%f331, %f330;
	mov.f32 	%f332, %f330;
	@%p42 bra 	$L__BB0_36;
	mul.wide.s32 	%rd11, %r61, 36;
	add.s64 	%rd12, %rd1, %rd11;
	ld.global.f32 	%f277, [%rd12];
	ld.global.f32 	%f278, [%rd12+4];
	ld.global.f32 	%f279, [%rd12+8];
	ld.global.f32 	%f74, [%rd12+16];
	ld.global.f32 	%f75, [%rd12+20];
	ld.global.f32 	%f76, [%rd12+24];
	ld.global.f32 	%f77, [%rd12+28];
	ld.global.f32 	%f78, [%rd12+32];
	fma.rn.f32 	%f79, %f308, %f323, %f1;
	fma.rn.f32 	%f80, %f309, %f323, %f2;
	fma.rn.f32 	%f81, %f310, %f323, %f3;
	sub.f32 	%f82, %f79, %f277;
	sub.f32 	%f83, %f80, %f278;
	sub.f32 	%f84, %f81, %f279;
	mul.f32 	%f280, %f83, %f83;
	fma.rn.f32 	%f281, %f82, %f82, %f280;
	fma.rn.f32 	%f282, %f84, %f84, %f281;
	sqrt.rn.f32 	%f85, %f282;
	setp.lt.f32 	%p43, %f85, 0f358637BD;
	mov.f32 	%f324, 0f00000000;
	mov.f32 	%f325, %f324;
	mov.f32 	%f326, %f324;
	@%p43 bra 	$L__BB0_33;
	div.rn.f32 	%f324, %f82, %f85;
	div.rn.f32 	%f325, %f83, %f85;
	div.rn.f32 	%f326, %f84, %f85;
$L__BB0_33:
	mov.f32 	%f327, 0f00000000;
	sub.f32 	%f92, %f327, %f79;
	sub.f32 	%f93, %f327, %f80;
	sub.f32 	%f94, %f327, %f81;
	mul.f32 	%f284, %f93, %f93;
	fma.rn.f32 	%f285, %f92, %f92, %f284;
	fma.rn.f32 	%f286, %f94, %f94, %f285;
	sqrt.rn.f32 	%f95, %f286;
	setp.lt.f32 	%p44, %f95, 0f358637BD;
	mov.f32 	%f328, %f327;
	mov.f32 	%f329, %f327;
	@%p44 bra 	$L__BB0_35;
	div.rn.f32 	%f327, %f92, %f95;
	div.rn.f32 	%f328, %f93, %f95;
	div.rn.f32 	%f329, %f94, %f95;
$L__BB0_35:
	mul.f32 	%f287, %f325, %f328;
	fma.rn.f32 	%f288, %f324, %f327, %f287;
	fma.rn.f32 	%f289, %f326, %f329, %f288;
	max.f32 	%f290, %f289, 0f00000000;
	fma.rn.f32 	%f291, %f77, %f290, 0f3DCCCCCD;
	add.f32 	%f292, %f78, %f291;
	mul.f32 	%f293, %f74, %f292;
	mul.f32 	%f294, %f75, %f292;
	mul.f32 	%f295, %f76, %f292;
	max.f32 	%f296, %f293, 0f00000000;
	min.f32 	%f297, %f296, 0f3F800000;
	max.f32 	%f298, %f294, 0f00000000;
	min.f32 	%f299, %f298, 0f3F800000;
	max.f32 	%f300, %f295, 0f00000000;
	min.f32 	%f301, %f300, 0f3F800000;
	mul.f32 	%f330, %f297, 0f437F0000;
	mul.f32 	%f331, %f299, 0f437F0000;
	mul.f32 	%f332, %f301, 0f437F0000;
$L__BB0_36:
	cvt.rzi.u32.f32 	%r47, %f330;
	cvt.rzi.u32.f32 	%r48, %f331;
	cvt.rzi.u32.f32 	%r49, %f332;
	cvta.to.global.u64 	%rd13, %rd6;
	mul.wide.s32 	%rd14, %r3, 4;
	add.s64 	%rd15, %rd13, %rd14;
	prmt.b32 	%r50, %r47, %r48, 0x3340U;
	prmt.b32 	%r51, %r49, 65535, 0x3340U;
	prmt.b32 	%r52, %r50, %r51, 0x5410U;
	st.global.u32 	[%rd15], %r52;
$L__BB0_37:
	ret;

}


// ===== COMPILED SASS (sm_100) =====

	.target	sm_100

	.elftype	@"ET_EXEC"


//--------------------- .note.nv.tkinfo           --------------------------
	.section	.note.nv.tkinfo,"",@"SHT_NOTE"
	.sectionflags	@"SHF_NOTE_NV_TKINFO"
	.tkinfo
        /*0018*/ 	.word	0x00000002
        /*0030*/ 	.string	""
        /*0030*/ 	.string	"ptxas"
        /*0030*/ 	.string	"Cuda compilation tools, release 13.0, V13.0.88"
        /*0030*/ 	.string	"Build cuda_13.0.r13.0/compiler.36424714_0"
        /*0030*/ 	.string	"-arch sm_100 -m 64 "



//--------------------- .note.nv.cuinfo           --------------------------
	.section	.note.nv.cuinfo,"",@"SHT_NOTE"
	.sectionflags	@"SHF_NOTE_NV_CUINFO"
        /*0018*/ 	.short	0x0002
        /*001a*/ 	.short	0x0064
        /*001c*/ 	.short	0x0082
	.zero		2


//--------------------- .nv.info                  --------------------------
	.section	.nv.info,"",@"SHT_CUDA_INFO"
	.align	4


	//----- nvinfo : EIATTR_REGCOUNT
	.align		4
        /*0000*/ 	.byte	0x04, 0x2f
        /*0002*/ 	.short	(.L_1 - .L_0)
	.align		4
.L_0:
        /*0004*/ 	.word	index@(_Z13render_kernelP6uchar4iiPK6Spherei7float3_S4_f)
        /*0008*/ 	.word	0x0000001c


	//----- nvinfo : EIATTR_FRAME_SIZE
	.align		4
.L_1:
        /*000c*/ 	.byte	0x04, 0x11
        /*000e*/ 	.short	(.L_3 - .L_2)
	.align		4
.L_2:
        /*0010*/ 	.word	index@($__internal_1_$__cuda_sm3x_div_rn_noftz_f32_slowpath)
        /*0014*/ 	.word	0x00000000


	//----- nvinfo : EIATTR_FRAME_SIZE
	.align		4
.L_3:
        /*0018*/ 	.byte	0x04, 0x11
        /*001a*/ 	.short	(.L_5 - .L_4)
	.align		4
.L_4:
        /*001c*/ 	.word	index@($__internal_0_$__cuda_sm20_sqrt_rn_f32_slowpath)
        /*0020*/ 	.word	0x00000000


	//----- nvinfo : EIATTR_FRAME_SIZE
	.align		4
.L_5:
        /*0024*/ 	.byte	0x04, 0x11
        /*0026*/ 	.short	(.L_7 - .L_6)
	.align		4
.L_6:
        /*0028*/ 	.word	index@(_Z13render_kernelP6uchar4iiPK6Spherei7float3_S4_f)
        /*002c*/ 	.word	0x00000000


	//----- nvinfo : EIATTR_MIN_STACK_SIZE
	.align		4
.L_7:
        /*0030*/ 	.byte	0x04, 0x12
        /*0032*/ 	.short	(.L_9 - .L_8)
	.align		4
.L_8:
        /*0034*/ 	.word	index@(_Z13render_kernelP6uchar4iiPK6Spherei7float3_S4_f)
        /*0038*/ 	.word	0x00000000
.L_9:


//--------------------- .nv.compat                --------------------------
	.section	.nv.compat,"",@"SHT_CUDA_COMPAT_INFO"
	.align	4
        /*0000*/ 	.byte	0x02, 0x09, 0x00, 0x00, 0x02, 0x02, 0x01, 0x00, 0x02, 0x05, 0x05, 0x00, 0x03, 0x07, 0x01, 0x01
        /*0010*/ 	.byte	0x02, 0x03, 0x00, 0x00, 0x02, 0x06, 0x01, 0x00, 0x04, 0x0b, 0x08, 0x00, 0x01, 0x00, 0x00, 0x00
        /*0020*/ 	.byte	0x00, 0x00, 0x00, 0x00


//--------------------- .nv.info._Z13render_kernelP6uchar4iiPK6Spherei7float3_S4_f --------------------------
	.section	.nv.info._Z13render_kernelP6uchar4iiPK6Spherei7float3_S4_f,"",@"SHT_CUDA_INFO"
	.sectionflags	@""
	.align	4


	//----- nvinfo : EIATTR_CUDA_API_VERSION
	.align		4
        /*0000*/ 	.byte	0x04, 0x37
        /*0002*/ 	.short	(.L_11 - .L_10)
.L_10:
        /*0004*/ 	.word	0x00000082


	//----- nvinfo : EIATTR_KPARAM_INFO
	.align		4
.L_11:
        /*0008*/ 	.byte	0x04, 0x17
        /*000a*/ 	.short	(.L_13 - .L_12)
.L_12:
        /*000c*/ 	.word	0x00000000
        /*0010*/ 	.short	0x0007
        /*0012*/ 	.short	0x0034
        /*0014*/ 	.byte	0x00, 0xf0, 0x11, 0x00


	//----- nvinfo : EIATTR_KPARAM_INFO
	.align		4
.L_13:
        /*0018*/ 	.byte	0x04, 0x17
        /*001a*/ 	.short	(.L_15 - .L_14)
.L_14:
        /*001c*/ 	.word	0x00000000
        /*0020*/ 	.short	0x0006
        /*0022*/ 	.short	0x0028
        /*0024*/ 	.byte	0x00, 0xf0, 0x31, 0x00


	//----- nvinfo : EIATTR_KPARAM_INFO
	.align		4
.L_15:
        /*0028*/ 	.byte	0x04, 0x17
        /*002a*/ 	.short	(.L_17 - .L_16)
.L_16:
        /*002c*/ 	.word	0x00000000
        /*0030*/ 	.short	0x0005
        /*0032*/ 	.short	0x001c
        /*0034*/ 	.byte	0x00, 0xf0, 0x31, 0x00


	//----- nvinfo : EIATTR_KPARAM_INFO
	.align		4
.L_17:
        /*0038*/ 	.byte	0x04, 0x17
        /*003a*/ 	.short	(.L_19 - .L_18)
.L_18:
        /*003c*/ 	.word	0x00000000
        /*0040*/ 	.short	0x0004
        /*0042*/ 	.short	0x0018
        /*0044*/ 	.byte	0x00, 0xf0, 0x11, 0x00


	//----- nvinfo : EIATTR_KPARAM_INFO
	.align		4
.L_19:
        /*0048*/ 	.byte	0x04, 0x17
        /*004a*/ 	.short	(.L_21 - .L_20)
.L_20:
        /*004c*/ 	.word	0x00000000
        /*0050*/ 	.short	0x0003
        /*0052*/ 	.short	0x0010
        /*0054*/ 	.byte	0x00, 0xf5, 0x21, 0x00


	//----- nvinfo : EIATTR_KPARAM_INFO
	.align		4
.L_21:
        /*0058*/ 	.byte	0x04, 0x17
        /*005a*/ 	.short	(.L_23 - .L_22)
.L_22:
        /*005c*/ 	.word	0x00000000
        /*0060*/ 	.short	0x0002
        /*0062*/ 	.short	0x000c
        /*0064*/ 	.byte	0x00, 0xf0, 0x11, 0x00


	//----- nvinfo : EIATTR_KPARAM_INFO
	.align		4
.L_23:
        /*0068*/ 	.byte	0x04, 0x17
        /*006a*/ 	.short	(.L_25 - .L_24)
.L_24:
        /*006c*/ 	.word	0x00000000
        /*0070*/ 	.short	0x0001
        /*0072*/ 	.short	0x0008
        /*0074*/ 	.byte	0x00, 0xf0, 0x11, 0x00


	//----- nvinfo : EIATTR_KPARAM_INFO
	.align		4
.L_25:
        /*0078*/ 	.byte	0x04, 0x17
        /*007a*/ 	.short	(.L_27 - .L_26)
.L_26:
        /*007c*/ 	.word	0x00000000
        /*0080*/ 	.short	0x0000
        /*0082*/ 	.short	0x0000
        /*0084*/ 	.byte	0x00, 0xf5, 0x21, 0x00


	//----- nvinfo : EIATTR_SPARSE_MMA_MASK
	.align		4
.L_27:
        /*0088*/ 	.byte	0x03, 0x50
        /*008a*/ 	.short	0x0000


	//----- nvinfo : EIATTR_MAXREG_COUNT
	.align		4
        /*008c*/ 	.byte	0x03, 0x1b
        /*008e*/ 	.short	0x00ff


	//----- nvinfo : EIATTR_MERCURY_ISA_VERSION
	.align		4
        /*0090*/ 	.byte	0x03, 0x5f
        /*0092*/ 	.short	0x0101


	//----- nvinfo : EIATTR_VRC_CTA_INIT_COUNT
	.align		4
        /*0094*/ 	.byte	0x02, 0x4a
	.zero		1
	.zero		1


	//----- nvinfo : EIATTR_EXIT_INSTR_OFFSETS
	.align		4
        /*0098*/ 	.byte	0x04, 0x1c
        /*009a*/ 	.short	(.L_29 - .L_28)


	//   ....[0]....
.L_28:
        /*009c*/ 	.word	0x000000c0


	//   ....[1]....
        /*00a0*/ 	.word	0x000031f0


	//----- nvinfo : EIATTR_CRS_STACK_SIZE
	.align		4
.L_29:
        /*00a4*/ 	.byte	0x04, 0x1e
        /*00a6*/ 	.short	(.L_31 - .L_30)
.L_30:
        /*00a8*/ 	.word	0x00000000


	//----- nvinfo : EIATTR_CBANK_PARAM_SIZE
	.align		4
.L_31:
        /*00ac*/ 	.byte	0x03, 0x19
        /*00ae*/ 	.short	0x0038


	//----- nvinfo : EIATTR_PARAM_CBANK
	.align		4
        /*00b0*/ 	.byte	0x04, 0x0a
        /*00b2*/ 	.short	(.L_33 - .L_32)
	.align		4
.L_32:
        /*00b4*/ 	.word	index@(.nv.constant0._Z13render_kernelP6uchar4iiPK6Spherei7float3_S4_f)
        /*00b8*/ 	.short	0x0380
        /*00ba*/ 	.short	0x0038


	//----- nvinfo : EIATTR_SW_WAR
	.align		4
.L_33:
        /*00bc*/ 	.byte	0x04, 0x36
        /*00be*/ 	.short	(.L_35 - .L_34)
.L_34:
        /*00c0*/ 	.word	0x00000008
.L_35:


//--------------------- .nv.callgraph             --------------------------
	.section	.nv.callgraph,"",@"SHT_CUDA_CALLGRAPH"
	.align	4
	.sectionentsize	8
	.align		4
        /*0000*/ 	.word	0x00000000
	.align		4
        /*0004*/ 	.word	0xffffffff
	.align		4
        /*0008*/ 	.word	0x00000000
	.align		4
        /*000c*/ 	.word	0xfffffffe
	.align		4
        /*0010*/ 	.word	0x00000000
	.align		4
        /*0014*/ 	.word	0xfffffffd
	.align		4
        /*0018*/ 	.word	0x00000000
	.align		4
        /*001c*/ 	.word	0xfffffffc


//--------------------- .text._Z13render_kernelP6uchar4iiPK6Spherei7float3_S4_f --------------------------
	.section	.text._Z13render_kernelP6uchar4iiPK6Spherei7float3_S4_f,"ax",@progbits
	.align	128
        .global         _Z13render_kernelP6uchar4iiPK6Spherei7float3_S4_f
        .type           _Z13render_kernelP6uchar4iiPK6Spherei7float3_S4_f,@function
        .size           _Z13render_kernelP6uchar4iiPK6Spherei7float3_S4_f,(.L_x_113 - _Z13render_kernelP6uchar4iiPK6Spherei7float3_S4_f)
        .other          _Z13render_kernelP6uchar4iiPK6Spherei7float3_S4_f,@"STO_CUDA_ENTRY STV_DEFAULT"
_Z13render_kernelP6uchar4iiPK6Spherei7float3_S4_f:
.text._Z13render_kernelP6uchar4iiPK6Spherei7float3_S4_f:
[----:B------:R-:W-:Y:S01]  /*0000*/  LDC R1, c[0x0][0x37c] ;  /* 0x0000df00ff017b82 */ /* 0x000fe20000000800 */
[----:B------:R-:W0:Y:S07]  /*0010*/  S2R R3, SR_TID.Y ;  /* 0x0000000000037919 */ /* 0x000e2e0000002200 */
[----:B------:R-:W1:Y:S01]  /*0020*/  LDC R5, c[0x0][0x360] ;  /* 0x0000d800ff057b82 */ /* 0x000e620000000800 */
[----:B------:R-:W2:Y:S01]  /*0030*/  LDCU.64 UR6, c[0x0][0x388] ;  /* 0x00007100ff0677ac */ /* 0x000ea20008000a00 */
[----:B------:R-:W1:Y:S06]  /*0040*/  S2R R2, SR_TID.X ;  /* 0x0000000000027919 */ /* 0x000e6c0000002100 */
[----:B------:R-:W0:Y:S08]  /*0050*/  S2UR UR5, SR_CTAID.Y ;  /* 0x00000000000579c3 */ /* 0x000e300000002600 */
[----:B------:R-:W0:Y:S08]  /*0060*/  LDC R0, c[0x0][0x364] ;  /* 0x0000d900ff007b82 */ /* 0x000e300000000800 */
[----:B------:R-:W1:Y:S01]  /*0070*/  S2UR UR4, SR_CTAID.X ;  /* 0x00000000000479c3 */ /* 0x000e620000002500 */
[----:B0-----:R-:W-:-:S05]  /*0080*/  IMAD R0, R0, UR5, R3 ;  /* 0x0000000500007c24 */ /* 0x001fca000f8e0203 */
[----:B--2---:R-:W-:Y:S01]  /*0090*/  ISETP.GE.AND P0, PT, R0, UR7, PT ;  /* 0x0000000700007c0c */ /* 0x004fe2000bf06270 */
[----:B-1----:R-:W-:-:S05]  /*00a0*/  IMAD R5, R5, UR4, R2 ;  /* 0x0000000405057c24 */ /* 0x002fca000f8e0202 */
[----:B------:R-:W-:-:S13]  /*00b0*/  ISETP.GE.OR P0, PT, R5, UR6, P0 ;  /* 0x0000000605007c0c */ /* 0x000fda0008706670 */
[----:B------:R-:W-:Y:S05]  /*00c0*/  @P0 EXIT ;  /* 0x000000000000094d */ /* 0x000fea0003800000 */
[----:B------:R-:W-:Y:S01]  /*00d0*/  I2FP.F32.S32 R7, UR6 ;  /* 0x0000000600077c45 */ /* 0x000fe20008201400 */
[----:B------:R-:W-:Y:S01]  /*00e0*/  BSSY.RECONVERGENT B2, `(.L_x_0) ;  /* 0x0000010000027945 */ /* 0x000fe20003800200 */
[----:B------:R-:W-:Y:S01]  /*00f0*/  I2FP.F32.S32 R3, R5 ;  /* 0x0000000500037245 */ /* 0x000fe20000201400 */
[----:B------:R-:W-:Y:S01]  /*0100*/  IMAD R5, R0, UR6, R5 ;  /* 0x0000000600057c24 */ /* 0x000fe2000f8e0205 */
[----:B------:R-:W0:Y:S03]  /*0110*/  MUFU.RCP R2, R7 ;  /* 0x0000000700027308 */ /* 0x000e260000001000 */
[----:B------:R-:W-:-:S05]  /*0120*/  FADD R3, R3, R3 ;  /* 0x0000000303037221 */ /* 0x000fca0000000000 */
[----:B------:R-:W1:Y:S01]  /*0130*/  FCHK P0, R3, R7 ;  /* 0x0000000703007302 */ /* 0x000e620000000000 */
[----:B0-----:R-:W-:-:S04]  /*0140*/  FFMA R9, -R7, R2, 1 ;  /* 0x3f80000007097423 */ /* 0x001fc80000000102 */
[----:B------:R-:W-:-:S04]  /*0150*/  FFMA R2, R2, R9, R2 ;  /* 0x0000000902027223 */ /* 0x000fc80000000002 */
[----:B------:R-:W-:-:S04]  /*0160*/  FFMA R9, R3, R2, RZ ;  /* 0x0000000203097223 */ /* 0x000fc800000000ff */
[----:B------:R-:W-:-:S04]  /*0170*/  FFMA R4, -R7, R9, R3 ;  /* 0x0000000907047223 */ /* 0x000fc80000000103 */
[----:B------:R-:W-:Y:S01]  /*0180*/  FFMA R2, R2, R4, R9 ;  /* 0x0000000402027223 */ /* 0x000fe20000000009 */
[----:B-1----:R-:W-:Y:S06]  /*0190*/  @!P0 BRA `(.L_x_1) ;  /* 0x0000000000108947 */ /* 0x002fec0003800000 */
[----:B------:R-:W-:Y:S02]  /*01a0*/  MOV R21, R7 ;  /* 0x0000000700157202 */ /* 0x000fe40000000f00 */
[----:B------:R-:W-:-:S07]  /*01b0*/  MOV R4, 0x1d0 ;  /* 0x000001d000047802 */ /* 0x000fce0000000f00 */
[----:B------:R-:W-:Y:S05]  /*01c0*/  CALL.REL.NOINC `($__internal_1_$__cuda_sm3x_div_rn_noftz_f32_slowpath) ;  /* 0x0000003000647944 */ /* 0x000fea0003c00000 */
[----:B------:R-:W-:-:S07]  /*01d0*/  MOV R2, R3 ;  /* 0x0000000300027202 */ /* 0x000fce0000000f00 */
.L_x_1:
[----:B------:R-:W-:Y:S05]  /*01e0*/  BSYNC.RECONVERGENT B2 ;  /* 0x0000000000027941 */ /* 0x000fea0003800200 */
.L_x_0:
[----:B------:R-:W0:Y:S01]  /*01f0*/  LDCU UR4, c[0x0][0x38c] ;  /* 0x00007180ff0477ac */ /* 0x000e220008000800 */
[----:B------:R-:W-:Y:S01]  /*0200*/  I2FP.F32.U32 R0, R0 ;  /* 0x0000000000007245 */ /* 0x000fe20000201000 */
[----:B------:R-:W-:Y:S01]  /*0210*/  BSSY.RECONVERGENT B2, `(.L_x_2) ;  /* 0x0000010000027945 */ /* 0x000fe20003800200 */
[----:B------:R-:W-:-:S03]  /*0220*/  FADD R2, R2, -1 ;  /* 0xbf80000002027421 */ /* 0x000fc60000000000 */
[----:B------:R-:W-:Y:S01]  /*0230*/  FADD R3, R0, R0 ;  /* 0x0000000000037221 */ /* 0x000fe20000000000 */
[----:B0-----:R-:W-:-:S04]  /*0240*/  I2FP.F32.U32 R6, UR4 ;  /* 0x0000000400067c45 */ /* 0x001fc80008201000 */
[----:B------:R-:W0:Y:S08]  /*0250*/  MUFU.RCP R9, R6 ;  /* 0x0000000600097308 */ /* 0x000e300000001000 */
        /* <DEDUP_REMOVED lines=11> */
.L_x_3:
[----:B------:R-:W-:Y:S05]  /*0310*/  BSYNC.RECONVERGENT B2 ;  /* 0x0000000000027941 */ /* 0x000fea0003800200 */
.L_x_2:
[----:B------:R-:W0:Y:S01]  /*0320*/  MUFU.RCP R3, R6 ;  /* 0x0000000600037308 */ /* 0x000e220000001000 */
[----:B------:R-:W-:-:S07]  /*0330*/  FADD R0, R0, -1 ;  /* 0xbf80000000007421 */ /* 0x000fce0000000000 */
        /* <DEDUP_REMOVED lines=8> */
[----:B------:R-:W-:Y:S02]  /*03c0*/  MOV R21, R6 ;  /* 0x0000000600157202 */ /* 0x000fe40000000f00 */
[----:B------:R-:W-:-:S07]  /*03d0*/  MOV R4, 0x3f0 ;  /* 0x000003f000047802 */ /* 0x000fce0000000f00 */
[----:B------:R-:W-:Y:S05]  /*03e0*/  CALL.REL.NOINC `($__internal_1_$__cuda_sm3x_div_rn_noftz_f32_slowpath) ;  /* 0x0000002c00dc7944 */ /* 0x000fea0003c00000 */
.L_x_4:
[----:B------:R-:W0:Y:S01]  /*03f0*/  LDC.64 R6, c[0x0][0x3a0] ;  /* 0x0000e800ff067b82 */ /* 0x000e220000000a00 */
[----:B------:R-:W1:Y:S01]  /*0400*/  LDCU UR4, c[0x0][0x39c] ;  /* 0x00007380ff0477ac */ /* 0x000e620008000800 */
[----:B------:R-:W-:Y:S01]  /*0410*/  FMUL R2, R2, R3 ;  /* 0x0000000302027220 */ /* 0x000fe20000400000 */
[----:B------:R-:W0:Y:S05]  /*0420*/  LDCU UR5, c[0x0][0x3b0] ;  /* 0x00007600ff0577ac */ /* 0x000e2a0008000800 */
[----:B------:R-:W2:Y:S01]  /*0430*/  LDC.64 R8, c[0x0][0x3a8] ;  /* 0x0000ea00ff087b82 */ /* 0x000ea20000000a00 */
[----:B0-----:R-:W-:Y:S01]  /*0440*/  FADD R7, -R7, UR5 ;  /* 0x0000000507077e21 */ /* 0x001fe20008000100 */
[----:B--2---:R-:W-:Y:S01]  /*0450*/  FADD R9, R9, -R6 ;  /* 0x8000000609097221 */ /* 0x004fe20000000000 */
[----:B-1----:R-:W-:-:S03]  /*0460*/  FADD R17, R8, -UR4 ;  /* 0x8000000408117e21 */ /* 0x002fc60008000000 */
[----:B------:R-:W-:-:S04]  /*0470*/  FMUL R4, R9, R9 ;  /* 0x0000000909047220 */ /* 0x000fc80000400000 */
[----:B------:R-:W-:-:S04]  /*0480*/  FFMA R4, R17, R17, R4 ;  /* 0x0000001111047223 */ /* 0x000fc80000000004 */
[----:B------:R-:W-:-:S04]  /*0490*/  FFMA R4, R7, R7, R4 ;  /* 0x0000000707047223 */ /* 0x000fc80000000004 */
[----:B------:R0:W1:Y:S01]  /*04a0*/  MUFU.RSQ R11, R4 ;  /* 0x00000004000b7308 */ /* 0x0000620000001400 */
[----:B------:R-:W-:-:S04]  /*04b0*/  IADD3 R6, PT, PT, R4, -0xd000000, RZ ;  /* 0xf300000004067810 */ /* 0x000fc80007ffe0ff */
[----:B------:R-:W-:-:S13]  /*04c0*/  ISETP.GT.U32.AND P0, PT, R6, 0x727fffff, PT ;  /* 0x727fffff0600780c */ /* 0x000fda0003f04070 */
[----:B01----:R-:W-:Y:S05]  /*04d0*/  @!P0 BRA `(.L_x_5) ;  /* 0x00000000001c8947 */ /* 0x003fea0003800000 */
[----:B------:R-:W-:Y:S01]  /*04e0*/  BSSY.RECONVERGENT B0, `(.L_x_6) ;  /* 0x0000004000007945 */ /* 0x000fe20003800200 */
[----:B------:R-:W-:Y:S02]  /*04f0*/  MOV R3, R4 ;  /* 0x0000000400037202 */ /* 0x000fe40000000f00 */
[----:B------:R-:W-:-:S07]  /*0500*/  MOV R4, 0x520 ;  /* 0x0000052000047802 */ /* 0x000fce0000000f00 */
[----:B------:R-:W-:Y:S05]  /*0510*/  CALL.REL.NOINC `($__internal_0_$__cuda_sm20_sqrt_rn_f32_slowpath) ;  /* 0x0000002c00387944 */ /* 0x000fea0003c00000 */
[----:B------:R-:W-:Y:S05]  /*0520*/  BSYNC.RECONVERGENT B0 ;  /* 0x0000000000007941 */ /* 0x000fea0003800200 */
.L_x_6:
[----:B------:R-:W-:Y:S01]  /*0530*/  MOV R6, R20 ;  /* 0x0000001400067202 */ /* 0x000fe20000000f00 */
[----:B------:R-:W-:Y:S06]  /*0540*/  BRA `(.L_x_7) ;  /* 0x0000000000107947 */ /* 0x000fec0003800000 */
.L_x_5:
[----:B------:R-:W-:Y:S01]  /*0550*/  FMUL.FTZ R3, R4, R11 ;  /* 0x0000000b04037220 */ /* 0x000fe20000410000 */
[----:B------:R-:W-:-:S03]  /*0560*/  FMUL.FTZ R6, R11, 0.5 ;  /* 0x3f0000000b067820 */ /* 0x000fc60000410000 */
[----:B------:R-:W-:-:S04]  /*0570*/  FFMA R4, -R3, R3, R4 ;  /* 0x0000000303047223 */ /* 0x000fc80000000104 */
[----:B------:R-:W-:-:S07]  /*0580*/  FFMA R6, R4, R6, R3 ;  /* 0x0000000604067223 */ /* 0x000fce0000000003 */
.L_x_7:
[----:B------:R-:W-:Y:S01]  /*0590*/  FSETP.GEU.AND P0, PT, R6, 9.9999999747524270788e-07, PT ;  /* 0x358637bd0600780b */ /* 0x000fe20003f0e000 */
[----:B------:R-:W-:Y:S01]  /*05a0*/  BSSY.RECONVERGENT B2, `(.L_x_8) ;  /* 0x0000032000027945 */ /* 0x000fe20003800200 */
[----:B------:R-:W-:Y:S01]  /*05b0*/  HFMA2 R13, -RZ, RZ, 0, 0 ;  /* 0x00000000ff0d7431 */ /* 0x000fe200000001ff */
[----:B------:R-:W-:Y:S01]  /*05c0*/  MOV R11, RZ ;  /* 0x000000ff000b7202 */ /* 0x000fe20000000f00 */
[----:B------:R-:W-:-:S09]  /*05d0*/  HFMA2 R8, -RZ, RZ, 0, 0 ;  /* 0x00000000ff087431 */ /* 0x000fd200000001ff */
[----:B------:R-:W-:Y:S05]  /*05e0*/  @!P0 BRA `(.L_x_9) ;  /* 0x0000000000b48947 */ /* 0x000fea0003800000 */
[----:B------:R-:W0:Y:S01]  /*05f0*/  MUFU.RCP R3, R6 ;  /* 0x0000000600037308 */ /* 0x000e220000001000 */
[----:B------:R-:W-:Y:S07]  /*0600*/  BSSY.RECONVERGENT B3, `(.L_x_10) ;  /* 0x000000c000037945 */ /* 0x000fee0003800200 */
[----:B------:R-:W1:Y:S01]  /*0610*/  FCHK P0, R17, R6 ;  /* 0x0000000611007302 */ /* 0x000e620000000000 */
[----:B0-----:R-:W-:-:S04]  /*0620*/  FFMA R4, R3, -R6, 1 ;  /* 0x3f80000003047423 */ /* 0x001fc80000000806 */
[----:B------:R-:W-:-:S04]  /*0630*/  FFMA R4, R3, R4, R3 ;  /* 0x0000000403047223 */ /* 0x000fc80000000003 */
[----:B------:R-:W-:-:S04]  /*0640*/  FFMA R3, R17, R4, RZ ;  /* 0x0000000411037223 */ /* 0x000fc800000000ff */
[----:B------:R-:W-:-:S04]  /*0650*/  FFMA R8, R3, -R6, R17 ;  /* 0x8000000603087223 */ /* 0x000fc80000000011 */
[----:B------:R-:W-:Y:S01]  /*0660*/  FFMA R3, R4, R8, R3 ;  /* 0x0000000804037223 */ /* 0x000fe20000000003 */
[----:B-1----:R-:W-:Y:S06]  /*0670*/  @!P0 BRA `(.L_x_11) ;  /* 0x0000000000108947 */ /* 0x002fec0003800000 */
[----:B------:R-:W-:Y:S02]  /*0680*/  MOV R3, R17 ;  /* 0x0000001100037202 */ /* 0x000fe40000000f00 */
[----:B------:R-:W-:Y:S02]  /*0690*/  MOV R21, R6 ;  /* 0x0000000600157202 */ /* 0x000fe40000000f00 */
[----:B------:R-:W-:-:S07]  /*06a0*/  MOV R4, 0x6c0 ;  /* 0x000006c000047802 */ /* 0x000fce0000000f00 */
[----:B------:R-:W-:Y:S05]  /*06b0*/  CALL.REL.NOINC `($__internal_1_$__cuda_sm3x_div_rn_noftz_f32_slowpath) ;  /* 0x0000002c00287944 */ /* 0x000fea0003c00000 */
.L_x_11:
[----:B------:R-:W-:Y:S05]  /*06c0*/  BSYNC.RECONVERGENT B3 ;  /* 0x0000000000037941 */ /* 0x000fea0003800200 */
.L_x_10:
[----:B------:R-:W0:Y:S01]  /*06d0*/  MUFU.RCP R11, R6 ;  /* 0x00000006000b7308 */ /* 0x000e220000001000 */
[----:B------:R-:W-:Y:S01]  /*06e0*/  BSSY.RECONVERGENT B3, `(.L_x_12) ;  /* 0x000000e000037945 */ /* 0x000fe20003800200 */
[----:B------:R-:W-:-:S06]  /*06f0*/  MOV R13, R3 ;  /* 0x00000003000d7202 */ /* 0x000fcc0000000f00 */
        /* <DEDUP_REMOVED lines=11> */
[----:B------:R-:W-:-:S07]  /*07b0*/  MOV R11, R3 ;  /* 0x00000003000b7202 */ /* 0x000fce0000000f00 */
.L_x_13:
[----:B------:R-:W-:Y:S05]  /*07c0*/  BSYNC.RECONVERGENT B3 ;  /* 0x0000000000037941 */ /* 0x000fea0003800200 */
.L_x_12:
        /* <DEDUP_REMOVED lines=13> */
.L_x_15:
[----:B------:R-:W-:Y:S05]  /*08a0*/  BSYNC.RECONVERGENT B3 ;  /* 0x0000000000037941 */ /* 0x000fea0003800200 */
.L_x_14:
[----:B------:R-:W-:-:S07]  /*08b0*/  MOV R8, R3 ;  /* 0x0000000300087202 */ /* 0x000fce0000000f00 */
.L_x_9:
[----:B------:R-:W-:Y:S05]  /*08c0*/  BSYNC.RECONVERGENT B2 ;  /* 0x0000000000027941 */ /* 0x000fea0003800200 */
.L_x_8:
[----:B------:R-:W-:Y:S01]  /*08d0*/  FMUL R4, R11, R11 ;  /* 0x0000000b0b047220 */ /* 0x000fe20000400000 */
[----:B------:R-:W-:Y:S03]  /*08e0*/  BSSY.RECONVERGENT B0, `(.L_x_16) ;  /* 0x000000f000007945 */ /* 0x000fe60003800200 */
[----:B------:R-:W-:-:S04]  /*08f0*/  FFMA R4, R13, R13, R4 ;  /* 0x0000000d0d047223 */ /* 0x000fc80000000004 */
[----:B------:R-:W-:-:S04]  /*0900*/  FADD R3, RZ, R4 ;  /* 0x00000004ff037221 */ /* 0x000fc80000000000 */
[----:B------:R0:W1:Y:S01]  /*0910*/  MUFU.RSQ R4, R3 ;  /* 0x0000000300047308 */ /* 0x0000620000001400 */
[----:B------:R-:W-:-:S04]  /*0920*/  IADD3 R6, PT, PT, R3, -0xd000000, RZ ;  /* 0xf300000003067810 */ /* 0x000fc80007ffe0ff */
[----:B------:R-:W-:-:S13]  /*0930*/  ISETP.GT.U32.AND P0, PT, R6, 0x727fffff, PT ;  /* 0x727fffff0600780c */ /* 0x000fda0003f04070 */
[----:B01----:R-:W-:Y:S05]  /*0940*/  @!P0 BRA `(.L_x_17) ;  /* 0x0000000000108947 */ /* 0x003fea0003800000 */
[----:B------:R-:W-:-:S07]  /*0950*/  MOV R4, 0x970 ;  /* 0x0000097000047802 */ /* 0x000fce0000000f00 */
[----:B------:R-:W-:Y:S05]  /*0960*/  CALL.REL.NOINC `($__internal_0_$__cuda_sm20_sqrt_rn_f32_slowpath) ;  /* 0x0000002800247944 */ /* 0x000fea0003c00000 */
[----:B------:R-:W-:Y:S01]  /*0970*/  MOV R6, R20 ;  /* 0x0000001400067202 */ /* 0x000fe20000000f00 */
[----:B------:R-:W-:Y:S06]  /*0980*/  BRA `(.L_x_18) ;  /* 0x0000000000107947 */ /* 0x000fec0003800000 */
.L_x_17:
[----:B------:R-:W-:Y:S01]  /*0990*/  FMUL.FTZ R6, R3, R4 ;  /* 0x0000000403067220 */ /* 0x000fe20000410000 */
[----:B------:R-:W-:-:S03]  /*09a0*/  FMUL.FTZ R4, R4, 0.5 ;  /* 0x3f00000004047820 */ /* 0x000fc60000410000 */
[----:B------:R-:W-:-:S04]  /*09b0*/  FFMA R3, -R6, R6, R3 ;  /* 0x0000000606037223 */ /* 0x000fc80000000103 */
[----:B------:R-:W-:-:S07]  /*09c0*/  FFMA R6, R3, R4, R6 ;  /* 0x0000000403067223 */ /* 0x000fce0000000006 */
.L_x_18:
[----:B------:R-:W-:Y:S05]  /*09d0*/  BSYNC.RECONVERGENT B0 ;  /* 0x0000000000007941 */ /* 0x000fea0003800200 */
.L_x_16:
        /* <DEDUP_REMOVED lines=19> */
.L_x_22:
[----:B------:R-:W-:Y:S05]  /*0b10*/  BSYNC.RECONVERGENT B3 ;  /* 0x0000000000037941 */ /* 0x000fea0003800200 */
.L_x_21:
[----:B------:R-:W0:Y:S01]  /*0b20*/  MUFU.RCP R7, R6 ;  /* 0x0000000600077308 */ /* 0x000e220000001000 */
[----:B------:R-:W-:Y:S01]  /*0b30*/  BSSY.RECONVERGENT B3, `(.L_x_23) ;  /* 0x000000e000037945 */ /* 0x000fe20003800200 */
[----:B------:R-:W-:-:S06]  /*0b40*/  MOV R9, R3 ;  /* 0x0000000300097202 */ /* 0x000fcc0000000f00 */
[----:B------:R-:W1:Y:S01]  /*0b50*/  FCHK P0, -R13, R6 ;  /* 0x000000060d007302 */ /* 0x000e620000000100 */
[----:B0-----:R-:W-:-:S04]  /*0b60*/  FFMA R4, R7, -R6, 1 ;  /* 0x3f80000007047423 */ /* 0x001fc80000000806 */
[----:B------:R-:W-:-:S04]  /*0b70*/  FFMA R4, R7, R4, R7 ;  /* 0x0000000407047223 */ /* 0x000fc80000000007 */
[----:B------:R-:W-:-:S04]  /*0b80*/  FFMA R10, R4, -R13, RZ ;  /* 0x8000000d040a7223 */ /* 0x000fc800000000ff */
[----:B------:R-:W-:-:S04]  /*0b90*/  FFMA R7, R10, -R6, -R13 ;  /* 0x800000060a077223 */ /* 0x000fc8000000080d */
[----:B------:R-:W-:Y:S01]  /*0ba0*/  FFMA R7, R4, R7, R10 ;  /* 0x0000000704077223 */ /* 0x000fe2000000000a */
[----:B-1----:R-:W-:Y:S06]  /*0bb0*/  @!P0 BRA `(.L_x_24) ;  /* 0x0000000000148947 */ /* 0x002fec0003800000 */
[----:B------:R-:W-:Y:S01]  /*0bc0*/  FADD R3, -R13, -RZ ;  /* 0x800000ff0d037221 */ /* 0x000fe20000000100 */
[----:B------:R-:W-:Y:S02]  /*0bd0*/  MOV R21, R6 ;  /* 0x0000000600157202 */ /* 0x000fe40000000f00 */
[----:B------:R-:W-:-:S07]  /*0be0*/  MOV R4, 0xc00 ;  /* 0x00000c0000047802 */ /* 0x000fce0000000f00 */
[----:B------:R-:W-:Y:S05]  /*0bf0*/  CALL.REL.NOINC `($__internal_1_$__cuda_sm3x_div_rn_noftz_f32_slowpath) ;  /* 0x0000002400d87944 */ /* 0x000fea0003c00000 */
[----:B------:R-:W-:-:S07]  /*0c00*/  MOV R7, R3 ;  /* 0x0000000300077202 */ /* 0x000fce0000000f00 */
.L_x_24:
[----:B------:R-:W-:Y:S05]  /*0c10*/  BSYNC.RECONVERGENT B3 ;  /* 0x0000000000037941 */ /* 0x000fea0003800200 */
.L_x_23:
[----:B------:R-:W0:Y:S01]  /*0c20*/  MUFU.RCP R3, R6 ;  /* 0x0000000600037308 */ /* 0x000e220000001000 */
[----:B------:R-:W-:Y:S07]  /*0c30*/  BSSY.RECONVERGENT B3, `(.L_x_20) ;  /* 0x000000c000037945 */ /* 0x000fee0003800200 */
[----:B------:R-:W1:Y:S01]  /*0c40*/  FCHK P0, RZ, R6 ;  /* 0x00000006ff007302 */ /* 0x000e620000000000 */
[----:B0-----:R-:W-:-:S04]  /*0c50*/  FFMA R4, R3, -R6, 1 ;  /* 0x3f80000003047423 */ /* 0x001fc80000000806 */
[----:B------:R-:W-:-:S04]  /*0c60*/  FFMA R10, R3, R4, R3 ;  /* 0x00000004030a7223 */ /* 0x000fc80000000003 */
[----:B------:R-:W-:-:S04]  /*0c70*/  FFMA R3, RZ, R10, RZ ;  /* 0x0000000aff037223 */ /* 0x000fc800000000ff */
[----:B------:R-:W-:-:S04]  /*0c80*/  FFMA R4, R3, -R6, RZ ;  /* 0x8000000603047223 */ /* 0x000fc800000000ff */
[----:B------:R-:W-:Y:S01]  /*0c90*/  FFMA R3, R10, R4, R3 ;  /* 0x000000040a037223 */ /* 0x000fe20000000003 */
[----:B-1----:R-:W-:Y:S06]  /*0ca0*/  @!P0 BRA `(.L_x_25) ;  /* 0x0000000000108947 */ /* 0x002fec0003800000 */
[----:B------:R-:W-:Y:S01]  /*0cb0*/  HFMA2 R3, -RZ, RZ, 0, 0 ;  /* 0x00000000ff037431 */ /* 0x000fe200000001ff */
[----:B------:R-:W-:Y:S02]  /*0cc0*/  MOV R21, R6 ;  /* 0x0000000600157202 */ /* 0x000fe40000000f00 */
[----:B------:R-:W-:-:S07]  /*0cd0*/  MOV R4, 0xcf0 ;  /* 0x00000cf000047802 */ /* 0x000fce0000000f00 */
[----:B------:R-:W-:Y:S05]  /*0ce0*/  CALL.REL.NOINC `($__internal_1_$__cuda_sm3x_div_rn_noftz_f32_slowpath) ;  /* 0x00000024009c7944 */ /* 0x000fea0003c00000 */
.L_x_25:
[----:B------:R-:W-:Y:S05]  /*0cf0*/  BSYNC.RECONVERGENT B3 ;  /* 0x0000000000037941 */ /* 0x000fea0003800200 */
.L_x_20:
[----:B------:R-:W-:Y:S05]  /*0d00*/  BSYNC.RECONVERGENT B2 ;  /* 0x0000000000027941 */ /* 0x000fea0003800200 */
.L_x_19:
[----:B------:R-:W0:Y:S01]  /*0d10*/  LDCU UR4, c[0x0][0x3b4] ;  /* 0x00007680ff0477ac */ /* 0x000e220008000800 */
[C---:B------:R-:W-:Y:S01]  /*0d20*/  FMUL R15, R2.reuse, R3 ;  /* 0x00000003020f7220 */ /* 0x040fe20000400000 */
[C---:B------:R-:W-:Y:S01]  /*0d30*/  FMUL R6, R2.reuse, R7 ;  /* 0x0000000702067220 */ /* 0x040fe20000400000 */
[-C--:B------:R-:W-:Y:S01]  /*0d40*/  FMUL R3, R9, R8.reuse ;  /* 0x0000000809037220 */ /* 0x080fe20000400000 */
[----:B------:R-:W-:Y:S01]  /*0d50*/  FMUL R4, R2, R9 ;  /* 0x0000000902047220 */ /* 0x000fe20000400000 */
[C---:B------:R-:W-:Y:S01]  /*0d60*/  FMUL R2, R7.reuse, R13 ;  /* 0x0000000d07027220 */ /* 0x040fe20000400000 */
[----:B------:R-:W-:Y:S01]  /*0d70*/  FMUL R7, R7, R8 ;  /* 0x0000000807077220 */ /* 0x000fe20000400000 */
[C---:B------:R-:W-:Y:S01]  /*0d80*/  FMUL R3, R0.reuse, R3 ;  /* 0x0000000300037220 */ /* 0x040fe20000400000 */
[----:B------:R-:W-:Y:S01]  /*0d90*/  BSSY.RECONVERGENT B0, `(.L_x_26) ;  /* 0x000001a000007945 */ /* 0x000fe20003800200 */
[----:B------:R-:W-:Y:S01]  /*0da0*/  FFMA R9, R9, R11, -R2 ;  /* 0x0000000b09097223 */ /* 0x000fe20000000802 */
[----:B------:R-:W-:-:S03]  /*0db0*/  FMUL R7, R0, R7 ;  /* 0x0000000700077220 */ /* 0x000fc60000400000 */
[----:B------:R-:W-:Y:S01]  /*0dc0*/  FMUL R0, R0, R9 ;  /* 0x0000000900007220 */ /* 0x000fe20000400000 */
[----:B0-----:R-:W-:Y:S01]  /*0dd0*/  FFMA R6, R6, UR4, R11 ;  /* 0x0000000406067c23 */ /* 0x001fe2000800000b */
[----:B------:R-:W-:Y:S01]  /*0de0*/  FFMA R4, R4, UR4, R13 ;  /* 0x0000000404047c23 */ /* 0x000fe2000800000d */
[----:B------:R-:W-:Y:S02]  /*0df0*/  FFMA R15, R15, UR4, R8 ;  /* 0x000000040f0f7c23 */ /* 0x000fe40008000008 */
[----:B------:R-:W-:Y:S01]  /*0e00*/  FFMA R2, R3, UR4, R6 ;  /* 0x0000000403027c23 */ /* 0x000fe20008000006 */
[----:B------:R-:W-:Y:S01]  /*0e10*/  FFMA R6, -R7, UR4, R4 ;  /* 0x0000000407067c23 */ /* 0x000fe20008000104 */
[----:B------:R-:W-:Y:S02]  /*0e20*/  FFMA R0, R0, UR4, R15 ;  /* 0x0000000400007c23 */ /* 0x000fe4000800000f */
[----:B------:R-:W-:-:S04]  /*0e30*/  FMUL R3, R2, R2 ;  /* 0x0000000202037220 */ /* 0x000fc80000400000 */
[----:B------:R-:W-:-:S04]  /*0e40*/  FFMA R3, R6, R6, R3 ;  /* 0x0000000606037223 */ /* 0x000fc80000000003 */
[----:B------:R-:W-:-:S04]  /*0e50*/  FFMA R4, R0, R0, R3 ;  /* 0x0000000000047223 */ /* 0x000fc80000000003 */
[----:B------:R0:W1:Y:S01]  /*0e60*/  MUFU.RSQ R3, R4 ;  /* 0x0000000400037308 */ /* 0x0000620000001400 */
[----:B------:R-:W-:-:S04]  /*0e70*/  IADD3 R7, PT, PT, R4, -0xd000000, RZ ;  /* 0xf300000004077810 */ /* 0x000fc80007ffe0ff */
[----:B------:R-:W-:-:S13]  /*0e80*/  ISETP.GT.U32.AND P0, PT, R7, 0x727fffff, PT ;  /* 0x727fffff0700780c */ /* 0x000fda0003f04070 */
[----:B01----:R-:W-:Y:S05]  /*0e90*/  @!P0 BRA `(.L_x_27) ;  /* 0x0000000000148947 */ /* 0x003fea0003800000 */
[----:B------:R-:W-:Y:S02]  /*0ea0*/  MOV R3, R4 ;  /* 0x0000000400037202 */ /* 0x000fe40000000f00 */
[----:B------:R-:W-:-:S07]  /*0eb0*/  MOV R4, 0xed0 ;  /* 0x00000ed000047802 */ /* 0x000fce0000000f00 */
[----:B------:R-:W-:Y:S05]  /*0ec0*/  CALL.REL.NOINC `($__internal_0_$__cuda_sm20_sqrt_rn_f32_slowpath) ;  /* 0x0000002000cc7944 */ /* 0x000fea0003c00000 */
[----:B------:R-:W-:Y:S01]  /*0ed0*/  MOV R7, R20 ;  /* 0x0000001400077202 */ /* 0x000fe20000000f00 */
[----:B------:R-:W-:Y:S06]  /*0ee0*/  BRA `(.L_x_28) ;  /* 0x0000000000107947 */ /* 0x000fec0003800000 */
.L_x_27:
[----:B------:R-:W-:Y:S01]  /*0ef0*/  FMUL.FTZ R7, R4, R3 ;  /* 0x0000000304077220 */ /* 0x000fe20000410000 */
[----:B------:R-:W-:-:S03]  /*0f00*/  FMUL.FTZ R3, R3, 0.5 ;  /* 0x3f00000003037820 */ /* 0x000fc60000410000 */
[----:B------:R-:W-:-:S04]  /*0f10*/  FFMA R4, -R7, R7, R4 ;  /* 0x0000000707047223 */ /* 0x000fc80000000104 */
[----:B------:R-:W-:-:S07]  /*0f20*/  FFMA R7, R4, R3, R7 ;  /* 0x0000000304077223 */ /* 0x000fce0000000007 */
.L_x_28:
[----:B------:R-:W-:Y:S05]  /*0f30*/  BSYNC.RECONVERGENT B0 ;  /* 0x0000000000007941 */ /* 0x000fea0003800200 */
.L_x_26:
[----:B------:R-:W-:Y:S01]  /*0f40*/  FSETP.GEU.AND P0, PT, R7, 9.9999999747524270788e-07, PT ;  /* 0x358637bd0700780b */ /* 0x000fe20003f0e000 */
[----:B------:R-:W-:Y:S01]  /*0f50*/  BSSY.RECONVERGENT B2, `(.L_x_29) ;  /* 0x0000031000027945 */ /* 0x000fe20003800200 */
[----:B------:R-:W-:Y:S01]  /*0f60*/  HFMA2 R22, -RZ, RZ, 0, 0 ;  /* 0x00000000ff167431 */ /* 0x000fe200000001ff */
[----:B------:R-:W-:-:S10]  /*0f70*/  CS2R R16, SRZ ;  /* 0x0000000000107805 */ /* 0x000fd4000001ff00 */
        /* <DEDUP_REMOVED lines=14> */
.L_x_32:
[----:B------:R-:W-:Y:S05]  /*1060*/  BSYNC.RECONVERGENT B3 ;  /* 0x0000000000037941 */ /* 0x000fea0003800200 */
.L_x_31:
        /* <DEDUP_REMOVED lines=14> */
.L_x_34:
[----:B------:R-:W-:Y:S05]  /*1150*/  BSYNC.RECONVERGENT B3 ;  /* 0x0000000000037941 */ /* 0x000fea0003800200 */
.L_x_33:
        /* <DEDUP_REMOVED lines=14> */
.L_x_36:
[----:B------:R-:W-:Y:S05]  /*1240*/  BSYNC.RECONVERGENT B3 ;  /* 0x0000000000037941 */ /* 0x000fea0003800200 */
.L_x_35:
[----:B------:R-:W-:-:S07]  /*1250*/  MOV R17, R3 ;  /* 0x0000000300117202 */ /* 0x000fce0000000f00 */
.L_x_30:
[----:B------:R-:W-:Y:S05]  /*1260*/  BSYNC.RECONVERGENT B2 ;  /* 0x0000000000027941 */ /* 0x000fea0003800200 */
.L_x_29:
[----:B------:R-:W0:Y:S01]  /*1270*/  LDCU UR4, c[0x0][0x398] ;  /* 0x00007300ff0477ac */ /* 0x000e220008000800 */
[----:B------:R-:W-:Y:S01]  /*1280*/  HFMA2 R11, -RZ, RZ, 598.5, 40320 ;  /* 0x60ad78ecff0b7431 */ /* 0x000fe200000001ff */
[----:B------:R-:W-:Y:S01]  /*1290*/  MOV R13, 0xffffffff ;  /* 0xffffffff000d7802 */ /* 0x000fe20000000f00 */
[----:B------:R-:W1:Y:S01]  /*12a0*/  LDCU.64 UR10, c[0x0][0x358] ;  /* 0x00006b00ff0a77ac */ /* 0x000e620008000a00 */
[----:B0-----:R-:W-:-:S09]  /*12b0*/  UISETP.GE.AND UP0, UPT, UR4, 0x1, UPT ;  /* 0x000000010400788c */ /* 0x001fd2000bf06270 */
[----:B-1----:R-:W-:Y:S05]  /*12c0*/  BRA.U !UP0, `(.L_x_37) ;  /* 0x0000001108d07547 */ /* 0x002fea000b800000 */
[----:B------:R-:W-:Y:S01]  /*12d0*/  UISETP.GE.U32.AND UP0, UPT, UR4, 0x4, UPT ;  /* 0x000000040400788c */ /* 0x000fe2000bf06070 */
[----:B------:R-:W-:Y:S01]  /*12e0*/  MOV R11, 0x60ad78ec ;  /* 0x60ad78ec000b7802 */ /* 0x000fe20000000f00 */
[----:B------:R-:W-:Y:S01]  /*12f0*/  ULOP3.LUT UR8, UR4, 0x3, URZ, 0xc0, !UPT ;  /* 0x0000000304087892 */ /* 0x000fe2000f8ec0ff */
[----:B------:R-:W-:Y:S02]  /*1300*/  MOV R13, 0xffffffff ;  /* 0xffffffff000d7802 */ /* 0x000fe40000000f00 */
[----:B------:R-:W-:-:S04]  /*1310*/  MOV R0, RZ ;  /* 0x000000ff00007202 */ /* 0x000fc80000000f00 */
[----:B------:R-:W-:Y:S05]  /*1320*/  BRA.U !UP0, `(.L_x_38) ;  /* 0x0000000908a47547 */ /* 0x000fea000b800000 */
[----:B------:R-:W0:Y:S01]  /*1330*/  LDCU.64 UR6, c[0x0][0x390] ;  /* 0x00007200ff0677ac */ /* 0x000e220008000a00 */
[----:B------:R-:W-:Y:S01]  /*1340*/  HFMA2 R9, -RZ, RZ, 0, 0 ;  /* 0x00000000ff097431 */ /* 0x000fe200000001ff */
[----:B------:R-:W-:Y:S01]  /*1350*/  MOV R11, 0x60ad78ec ;  /* 0x60ad78ec000b7802 */ /* 0x000fe20000000f00 */
[----:B------:R-:W-:Y:S01]  /*1360*/  ULOP3.LUT UR4, UR4, 0x7ffffffc, URZ, 0xc0, !UPT ;  /* 0x7ffffffc04047892 */ /* 0x000fe2000f8ec0ff */
[----:B------:R-:W-:Y:S01]  /*1370*/  MOV R13, 0xffffffff ;  /* 0xffffffff000d7802 */ /* 0x000fe20000000f00 */
[----:B------:R-:W1:Y:S04]  /*1380*/  LDCU UR9, c[0x0][0x39c] ;  /* 0x00007380ff0977ac */ /* 0x000e680008000800 */
[----:B------:R-:W-:Y:S01]  /*1390*/  MOV R0, UR4 ;  /* 0x0000000400007c02 */ /* 0x000fe20008000f00 */
[----:B------:R-:W2:Y:S01]  /*13a0*/  LDCU.64 UR12, c[0x0][0x3a0] ;  /* 0x00007400ff0c77ac */ /* 0x000ea20008000a00 */
[----:B0-----:R-:W-:-:S04]  /*13b0*/  UIADD3 UR5, UP0, UPT, UR6, 0x48, URZ ;  /* 0x0000004806057890 */ /* 0x001fc8000ff1e0ff */
[----:B------:R-:W-:Y:S02]  /*13c0*/  UIADD3.X UR6, UPT, UPT, URZ, UR7, URZ, UP0, !UPT ;  /* 0x00000007ff067290 */ /* 0x000fe400087fe4ff */
[----:B------:R-:W-:-:S04]  /*13d0*/  MOV R6, UR5 ;  /* 0x0000000500067c02 */ /* 0x000fc80008000f00 */
[----:B-12---:R-:W-:-:S07]  /*13e0*/  MOV R7, UR6 ;  /* 0x0000000600077c02 */ /* 0x006fce0008000f00 */
.L_x_59:
[----:B------:R-:W2:Y:S04]  /*13f0*/  LDG.E R3, desc[UR10][R6.64+-0x44] ;  /* 0xffffbc0a06037981 */ /* 0x000ea8000c1e1900 */
[----:B------:R-:W3:Y:S04]  /*1400*/  LDG.E R2, desc[UR10][R6.64+-0x48] ;  /* 0xffffb80a06027981 */ /* 0x000ee8000c1e1900 */
[----:B------:R-:W4:Y:S04]  /*1410*/  LDG.E R4, desc[UR10][R6.64+-0x40] ;  /* 0xffffc00a06047981 */ /* 0x000f28000c1e1900 */
[----:B------:R-:W5:Y:S01]  /*1420*/  LDG.E R8, desc[UR10][R6.64+-0x3c] ;  /* 0xffffc40a06087981 */ /* 0x000f62000c1e1900 */
[----:B------:R-:W-:Y:S01]  /*1430*/  BSSY.RECONVERGENT B0, `(.L_x_39) ;  /* 0x000001d000007945 */ /* 0x000fe20003800200 */
[----:B--2---:R-:W-:Y:S01]  /*1440*/  FADD R15, -R3, UR12 ;  /* 0x0000000c030f7e21 */ /* 0x004fe20008000100 */
[----:B---3--:R-:W-:-:S03]  /*1450*/  FADD R3, -R2, UR9 ;  /* 0x0000000902037e21 */ /* 0x008fc60008000100 */
[C---:B------:R-:W-:Y:S01]  /*1460*/  FMUL R2, R15.reuse, R15 ;  /* 0x0000000f0f027220 */ /* 0x040fe20000400000 */
[----:B------:R-:W-:Y:S01]  /*1470*/  FMUL R15, R15, R22 ;  /* 0x000000160f0f7220 */ /* 0x000fe20000400000 */
[----:B----4-:R-:W-:Y:S02]  /*1480*/  FADD R4, -R4, UR13 ;  /* 0x0000000d04047e21 */ /* 0x010fe40008000100 */
[C---:B------:R-:W-:Y:S01]  /*1490*/  FFMA R19, R3.reuse, R3, R2 ;  /* 0x0000000303137223 */ /* 0x040fe20000000002 */
[----:B------:R-:W-:-:S03]  /*14a0*/  FFMA R2, R3, R16, R15 ;  /* 0x0000001003027223 */ /* 0x000fc6000000000f */
[C---:B------:R-:W-:Y:S01]  /*14b0*/  FFMA R19, R4.reuse, R4, R19 ;  /* 0x0000000404137223 */ /* 0x040fe20000000013 */
[----:B------:R-:W-:-:S03]  /*14c0*/  FFMA R2, R4, R17, R2 ;  /* 0x0000001104027223 */ /* 0x000fc60000000002 */
[----:B-----5:R-:W-:Y:S01]  /*14d0*/  FFMA R19, R8, R8, -R19 ;  /* 0x0000000808137223 */ /* 0x020fe20000000813 */
[----:B------:R-:W-:-:S03]  /*14e0*/  MOV R8, 0xbf800000 ;  /* 0xbf80000000087802 */ /* 0x000fc60000000f00 */
[----:B------:R-:W-:-:S05]  /*14f0*/  FFMA R3, R2, R2, R19 ;  /* 0x0000000202037223 */ /* 0x000fca0000000013 */
[----:B------:R-:W-:-:S13]  /*1500*/  FSETP.GEU.AND P0, PT, R3, RZ, PT ;  /* 0x000000ff0300720b */ /* 0x000fda0003f0e000 */
[----:B------:R-:W-:Y:S05]  /*1510*/  @!P0 BRA `(.L_x_40) ;  /* 0x0000000000388947 */ /* 0x000fea0003800000 */
[----:B------:R-:W-:Y:S01]  /*1520*/  IADD3 R8, PT, PT, R3, -0xd000000, RZ ;  /* 0xf300000003087810 */ /* 0x000fe20007ffe0ff */
[----:B------:R0:W1:Y:S01]  /*1530*/  MUFU.RSQ R4, R3 ;  /* 0x0000000300047308 */ /* 0x0000620000001400 */
[----:B------:R-:W-:Y:S02]  /*1540*/  BSSY.RECONVERGENT B1, `(.L_x_41) ;  /* 0x000000a000017945 */ /* 0x000fe40003800200 */
[----:B------:R-:W-:-:S13]  /*1550*/  ISETP.GT.U32.AND P0, PT, R8, 0x727fffff, PT ;  /* 0x727fffff0800780c */ /* 0x000fda0003f04070 */
[----:B0-----:R-:W-:Y:S05]  /*1560*/  @!P0 BRA `(.L_x_42) ;  /* 0x00000000000c8947 */ /* 0x001fea0003800000 */
[----:B-1----:R-:W-:-:S07]  /*1570*/  MOV R4, 0x1590 ;  /* 0x0000159000047802 */ /* 0x002fce0000000f00 */
[----:B------:R-:W-:Y:S05]  /*1580*/  CALL.REL.NOINC `($__internal_0_$__cuda_sm20_sqrt_rn_f32_slowpath) ;  /* 0x0000001c001c7944 */ /* 0x000fea0003c00000 */
[----:B------:R-:W-:Y:S05]  /*1590*/  BRA `(.L_x_43) ;  /* 0x0000000000107947 */ /* 0x000fea0003800000 */
.L_x_42:
[----:B-1----:R-:W-:Y:S01]  /*15a0*/  FMUL.FTZ R20, R3, R4 ;  /* 0x0000000403147220 */ /* 0x002fe20000410000 */
[----:B------:R-:W-:-:S03]  /*15b0*/  FMUL.FTZ R4, R4, 0.5 ;  /* 0x3f00000004047820 */ /* 0x000fc60000410000 */
[----:B------:R-:W-:-:S04]  /*15c0*/  FFMA R3, -R20, R20, R3 ;  /* 0x0000001414037223 */ /* 0x000fc80000000103 */
[----:B------:R-:W-:-:S07]  /*15d0*/  FFMA R20, R3, R4, R20 ;  /* 0x0000000403147223 */ /* 0x000fce0000000014 */
.L_x_43:
[----:B------:R-:W-:Y:S05]  /*15e0*/  BSYNC.RECONVERGENT B1 ;  /* 0x0000000000017941 */ /* 0x000fea0003800200 */
.L_x_41:
[----:B------:R-:W-:-:S07]  /*15f0*/  FADD R8, -R2, -R20 ;  /* 0x8000001402087221 */ /* 0x000fce0000000100 */
.L_x_40:
[----:B------:R-:W-:Y:S05]  /*1600*/  BSYNC.RECONVERGENT B0 ;  /* 0x0000000000007941 */ /* 0x000fea0003800200 */
.L_x_39:
[----:B------:R-:W2:Y:S04]  /*1610*/  LDG.E R3, desc[UR10][R6.64+-0x20] ;  /* 0xffffe00a06037981 */ /* 0x000ea8000c1e1900 */
[----:B------:R-:W3:Y:S04]  /*1620*/  LDG.E R2, desc[UR10][R6.64+-0x24] ;  /* 0xffffdc0a06027981 */ /* 0x000ee8000c1e1900 */
[----:B------:R-:W4:Y:S04]  /*1630*/  LDG.E R4, desc[UR10][R6.64+-0x1c] ;  /* 0xffffe40a06047981 */ /* 0x000f28000c1e1900 */
[----:B------:R-:W5:Y:S01]  /*1640*/  LDG.E R10, desc[UR10][R6.64+-0x18] ;  /* 0xffffe80a060a7981 */ /* 0x000f62000c1e1900 */
[C---:B------:R-:W-:Y:S01]  /*1650*/  FSETP.GEU.AND P0, PT, R8.reuse, R11, PT ;  /* 0x0000000b0800720b */ /* 0x040fe20003f0e000 */
[----:B------:R-:W-:Y:S03]  /*1660*/  BSSY.RECONVERGENT B0, `(.L_x_44) ;  /* 0x0000020000007945 */ /* 0x000fe60003800200 */
[----:B------:R-:W-:-:S04]  /*1670*/  FSETP.GT.AND P0, PT, R8, RZ, !P0 ;  /* 0x000000ff0800720b */ /* 0x000fc80004704000 */
[----:B------:R-:W-:Y:S02]  /*1680*/  FSEL R11, R8, R11, P0 ;  /* 0x0000000b080b7208 */ /* 0x000fe40000000000 */
[----:B------:R-:W-:Y:S01]  /*1690*/  SEL R13, R9, R13, P0 ;  /* 0x0000000d090d7207 */ /* 0x000fe20000000000 */
        /* <DEDUP_REMOVED lines=8> */
[----:B------:R-:W-:Y:S01]  /*1720*/  FFMA R2, R4, R17, R2 ;  /* 0x0000001104027223 */ /* 0x000fe20000000002 */
[----:B------:R-:W-:Y:S02]  /*1730*/  MOV R4, 0xbf800000 ;  /* 0xbf80000000047802 */ /* 0x000fe40000000f00 */
[----:B-----5:R-:W-:-:S04]  /*1740*/  FFMA R19, R10, R10, -R19 ;  /* 0x0000000a0a137223 */ /* 0x020fc80000000813 */
        /* <DEDUP_REMOVED lines=11> */
.L_x_47:
[----:B-1----:R-:W-:Y:S01]  /*1800*/  FMUL.FTZ R20, R3, R4 ;  /* 0x0000000403147220 */ /* 0x002fe20000410000 */
[----:B------:R-:W-:-:S03]  /*1810*/  FMUL.FTZ R4, R4, 0.5 ;  /* 0x3f00000004047820 */ /* 0x000fc60000410000 */
[----:B------:R-:W-:-:S04]  /*1820*/  FFMA R3, -R20, R20, R3 ;  /* 0x0000001414037223 */ /* 0x000fc80000000103 */
[----:B------:R-:W-:-:S07]  /*1830*/  FFMA R20, R3, R4, R20 ;  /* 0x0000000403147223 */ /* 0x000fce0000000014 */
.L_x_48:
[----:B------:R-:W-:Y:S05]  /*1840*/  BSYNC.RECONVERGENT B1 ;  /* 0x0000000000017941 */ /* 0x000fea0003800200 */
.L_x_46:
[----:B------:R-:W-:-:S07]  /*1850*/  FADD R4, -R2, -R20 ;  /* 0x8000001402047221 */ /* 0x000fce0000000100 */
.L_x_45:
[----:B------:R-:W-:Y:S05]  /*1860*/  BSYNC.RECONVERGENT B0 ;  /* 0x0000000000007941 */ /* 0x000fea0003800200 */
.L_x_44:
[----:B------:R-:W2:Y:S04]  /*1870*/  LDG.E R3, desc[UR10][R6.64+0x4] ;  /* 0x0000040a06037981 */ /* 0x000ea8000c1e1900 */
[----:B------:R-:W3:Y:S04]  /*1880*/  LDG.E R2, desc[UR10][R6.64] ;  /* 0x0000000a06027981 */ /* 0x000ee8000c1e1900 */
[----:B------:R-:W4:Y:S04]  /*1890*/  LDG.E R8, desc[UR10][R6.64+0x8] ;  /* 0x0000080a06087981 */ /* 0x000f28000c1e1900 */
[----:B------:R-:W5:Y:S01]  /*18a0*/  LDG.E R10, desc[UR10][R6.64+0xc] ;  /* 0x00000c0a060a7981 */ /* 0x000f62000c1e1900 */
[C---:B------:R-:W-:Y:S01]  /*18b0*/  FSETP.GEU.AND P0, PT, R4.reuse, R11, PT ;  /* 0x0000000b0400720b */ /* 0x040fe20003f0e000 */
[----:B------:R-:W-:Y:S03]  /*18c0*/  BSSY.RECONVERGENT B0, `(.L_x_49) ;  /* 0x0000020000007945 */ /* 0x000fe60003800200 */
[----:B------:R-:W-:-:S04]  /*18d0*/  FSETP.GT.AND P0, PT, R4, RZ, !P0 ;  /* 0x000000ff0400720b */ /* 0x000fc80004704000 */
[----:B------:R-:W-:Y:S01]  /*18e0*/  FSEL R11, R4, R11, P0 ;  /* 0x0000000b040b7208 */ /* 0x000fe20000000000 */
[----:B------:R-:W-:-:S08]  /*18f0*/  HFMA2 R4, -RZ, RZ, -1.875, 0 ;  /* 0xbf800000ff047431 */ /* 0x000fd000000001ff */
[----:B------:R-:W-:Y:S01]  /*1900*/  @P0 IADD3 R13, PT, PT, R9, 0x1, RZ ;  /* 0x00000001090d0810 */ /* 0x000fe20007ffe0ff */
        /* <DEDUP_REMOVED lines=21> */
.L_x_52:
[----:B-1----:R-:W-:Y:S01]  /*1a60*/  FMUL.FTZ R20, R3, R4 ;  /* 0x0000000403147220 */ /* 0x002fe20000410000 */
[----:B------:R-:W-:-:S03]  /*1a70*/  FMUL.FTZ R4, R4, 0.5 ;  /* 0x3f00000004047820 */ /* 0x000fc60000410000 */
[----:B------:R-:W-:-:S04]  /*1a80*/  FFMA R3, -R20, R20, R3 ;  /* 0x0000001414037223 */ /* 0x000fc80000000103 */
[----:B------:R-:W-:-:S07]  /*1a90*/  FFMA R20, R3, R4, R20 ;  /* 0x0000000403147223 */ /* 0x000fce0000000014 */
.L_x_53:
[----:B------:R-:W-:Y:S05]  /*1aa0*/  BSYNC.RECONVERGENT B1 ;  /* 0x0000000000017941 */ /* 0x000fea0003800200 */
.L_x_51:
[----:B------:R-:W-:-:S07]  /*1ab0*/  FADD R4, -R2, -R20 ;  /* 0x8000001402047221 */ /* 0x000fce0000000100 */
.L_x_50:
[----:B------:R-:W-:Y:S05]  /*1ac0*/  BSYNC.RECONVERGENT B0 ;  /* 0x0000000000007941 */ /* 0x000fea0003800200 */
.L_x_49:
        /* <DEDUP_REMOVED lines=8> */
[----:B------:R-:W-:-:S07]  /*1b50*/  MOV R4, 0xbf800000 ;  /* 0xbf80000000047802 */ /* 0x000fce0000000f00 */
        /* <DEDUP_REMOVED lines=22> */
.L_x_57:
[----:B-1----:R-:W-:Y:S01]  /*1cc0*/  FMUL.FTZ R20, R3, R4 ;  /* 0x0000000403147220 */ /* 0x002fe20000410000 */
[----:B------:R-:W-:-:S03]  /*1cd0*/  FMUL.FTZ R4, R4, 0.5 ;  /* 0x3f00000004047820 */ /* 0x000fc60000410000 */
[----:B------:R-:W-:-:S04]  /*1ce0*/  FFMA R3, -R20, R20, R3 ;  /* 0x0000001414037223 */ /* 0x000fc80000000103 */
[----:B------:R-:W-:-:S07]  /*1cf0*/  FFMA R20, R3, R4, R20 ;  /* 0x0000000403147223 */ /* 0x000fce0000000014 */
.L_x_58:
[----:B------:R-:W-:Y:S05]  /*1d00*/  BSYNC.RECONVERGENT B1 ;  /* 0x0000000000017941 */ /* 0x000fea0003800200 */
.L_x_56:
[----:B------:R-:W-:-:S07]  /*1d10*/  FADD R4, -R2, -R20 ;  /* 0x8000001402047221 */ /* 0x000fce0000000100 */
.L_x_55:
[----:B------:R-:W-:Y:S05]  /*1d20*/  BSYNC.RECONVERGENT B0 ;  /* 0x0000000000007941 */ /* 0x000fea0003800200 */
.L_x_54:
[----:B------:R-:W-:Y:S02]  /*1d30*/  FSETP.GEU.AND P0, PT, R4, R11, PT ;  /* 0x0000000b0400720b */ /* 0x000fe40003f0e000 */
[----:B------:R-:W-:Y:S02]  /*1d40*/  IADD3 R6, P2, PT, R6, 0x90, RZ ;  /* 0x0000009006067810 */ /* 0x000fe40007f5e0ff */
[C---:B------:R-:W-:Y:S02]  /*1d50*/  FSETP.GT.AND P0, PT, R4.reuse, RZ, !P0 ;  /* 0x000000ff0400720b */ /* 0x040fe40004704000 */
[----:B------:R-:W-:Y:S02]  /*1d60*/  IADD3.X R7, PT, PT, RZ, R7, RZ, P2, !PT ;  /* 0x00000007ff077210 */ /* 0x000fe400017fe4ff */
[----:B------:R-:W-:-:S09]  /*1d70*/  FSEL R11, R4, R11, P0 ;  /* 0x0000000b040b7208 */ /* 0x000fd20000000000 */
[C---:B------:R-:W-:Y:S02]  /*1d80*/  @P0 IADD3 R13, PT, PT, R9.reuse, 0x3, RZ ;  /* 0x00000003090d0810 */ /* 0x040fe40007ffe0ff */
[----:B------:R-:W-:-:S04]  /*1d90*/  IADD3 R9, PT, PT, R9, 0x4, RZ ;  /* 0x0000000409097810 */ /* 0x000fc80007ffe0ff */
[----:B------:R-:W-:-:S13]  /*1da0*/  ISETP.NE.AND P1, PT, R9, R0, PT ;  /* 0x000000000900720c */ /* 0x000fda0003f25270 */
[----:B------:R-:W-:Y:S05]  /*1db0*/  @P1 BRA `(.L_x_59) ;  /* 0xfffffff4008c1947 */ /* 0x000fea000383ffff */
.L_x_38:
[----:B------:R-:W-:-:S09]  /*1dc0*/  UISETP.NE.AND UP0, UPT, UR8, URZ, UPT ;  /* 0x000000ff0800728c */ /* 0x000fd2000bf05270 */
[----:B------:R-:W-:Y:S05]  /*1dd0*/  BRA.U !UP0, `(.L_x_37) ;  /* 0x00000009080c7547 */ /* 0x000fea000b800000 */
[----:B------:R-:W-:-:S09]  /*1de0*/  UISETP.NE.AND UP0, UPT, UR8, 0x1, UPT ;  /* 0x000000010800788c */ /* 0x000fd2000bf05270 */
[----:B------:R-:W-:Y:S05]  /*1df0*/  BRA.U !UP0, `(.L_x_60) ;  /* 0x00000005084c7547 */ /* 0x000fea000b800000 */
[----:B------:R-:W0:Y:S01]  /*1e00*/  LDC.64 R6, c[0x0][0x390] ;  /* 0x0000e400ff067b82 */ /* 0x000e220000000a00 */
[----:B------:R-:W1:Y:S01]  /*1e10*/  LDCU.64 UR6, c[0x0][0x3a0] ;  /* 0x00007400ff0677ac */ /* 0x000e620008000a00 */
[----:B------:R-:W2:Y:S01]  /*1e20*/  LDCU UR4, c[0x0][0x39c] ;  /* 0x00007380ff0477ac */ /* 0x000ea20008000800 */
[----:B0-----:R-:W-:-:S05]  /*1e30*/  IMAD.WIDE.U32 R6, R0, 0x24, R6 ;  /* 0x0000002400067825 */ /* 0x001fca00078e0006 */
[----:B------:R-:W1:Y:S04]  /*1e40*/  LDG.E R3, desc[UR10][R6.64+0x4] ;  /* 0x0000040a06037981 */ /* 0x000e68000c1e1900 */
[----:B------:R-:W2:Y:S04]  /*1e50*/  LDG.E R2, desc[UR10][R6.64] ;  /* 0x0000000a06027981 */ /* 0x000ea8000c1e1900 */
[----:B------:R-:W3:Y:S04]  /*1e60*/  LDG.E R4, desc[UR10][R6.64+0x8] ;  /* 0x0000080a06047981 */ /* 0x000ee8000c1e1900 */
[----:B------:R-:W4:Y:S01]  /*1e70*/  LDG.E R8, desc[UR10][R6.64+0xc] ;  /* 0x00000c0a06087981 */ /* 0x000f22000c1e1900 */
[----:B------:R-:W-:Y:S01]  /*1e80*/  BSSY.RECONVERGENT B0, `(.L_x_61) ;  /* 0x000001d000007945 */ /* 0x000fe20003800200 */
[----:B-1----:R-:W-:Y:S01]  /*1e90*/  FADD R9, -R3, UR6 ;  /* 0x0000000603097e21 */ /* 0x002fe20008000100 */
[----:B--2---:R-:W-:-:S03]  /*1ea0*/  FADD R3, -R2, UR4 ;  /* 0x0000000402037e21 */ /* 0x004fc60008000100 */
[C---:B------:R-:W-:Y:S01]  /*1eb0*/  FMUL R2, R9.reuse, R9 ;  /* 0x0000000909027220 */ /* 0x040fe20000400000 */
[----:B------:R-:W-:Y:S01]  /*1ec0*/  FMUL R9, R9, R22 ;  /* 0x0000001609097220 */ /* 0x000fe20000400000 */
[----:B---3--:R-:W-:Y:S02]  /*1ed0*/  FADD R4, -R4, UR7 ;  /* 0x0000000704047e21 */ /* 0x008fe40008000100 */
[C---:B------:R-:W-:Y:S01]  /*1ee0*/  FFMA R15, R3.reuse, R3, R2 ;  /* 0x00000003030f7223 */ /* 0x040fe20000000002 */
[----:B------:R-:W-:-:S03]  /*1ef0*/  FFMA R2, R3, R16, R9 ;  /* 0x0000001003027223 */ /* 0x000fc60000000009 */
[C---:B------:R-:W-:Y:S01]  /*1f00*/  FFMA R15, R4.reuse, R4, R15 ;  /* 0x00000004040f7223 */ /* 0x040fe2000000000f */
[----:B------:R-:W-:Y:S01]  /*1f10*/  FFMA R2, R4, R17, R2 ;  /* 0x0000001104027223 */ /* 0x000fe20000000002 */
[----:B------:R-:W-:Y:S02]  /*1f20*/  HFMA2 R4, -RZ, RZ, -1.875, 0 ;  /* 0xbf800000ff047431 */ /* 0x000fe400000001ff */
[----:B----4-:R-:W-:-:S04]  /*1f30*/  FFMA R15, R8, R8, -R15 ;  /* 0x00000008080f7223 */ /* 0x010fc8000000080f */
        /* <DEDUP_REMOVED lines=11> */
.L_x_64:
[----:B-1----:R-:W-:Y:S01]  /*1ff0*/  FMUL.FTZ R20, R3, R4 ;  /* 0x0000000403147220 */ /* 0x002fe20000410000 */
[----:B------:R-:W-:-:S03]  /*2000*/  FMUL.FTZ R4, R4, 0.5 ;  /* 0x3f00000004047820 */ /* 0x000fc60000410000 */
[----:B------:R-:W-:-:S04]  /*2010*/  FFMA R3, -R20, R20, R3 ;  /* 0x0000001414037223 */ /* 0x000fc80000000103 */
[----:B------:R-:W-:-:S07]  /*2020*/  FFMA R20, R3, R4, R20 ;  /* 0x0000000403147223 */ /* 0x000fce0000000014 */
.L_x_65:
[----:B------:R-:W-:Y:S05]  /*2030*/  BSYNC.RECONVERGENT B1 ;  /* 0x0000000000017941 */ /* 0x000fea0003800200 */
.L_x_63:
[----:B------:R-:W-:-:S07]  /*2040*/  FADD R4, -R2, -R20 ;  /* 0x8000001402047221 */ /* 0x000fce0000000100 */
.L_x_62:
[----:B------:R-:W-:Y:S05]  /*2050*/  BSYNC.RECONVERGENT B0 ;  /* 0x0000000000007941 */ /* 0x000fea0003800200 */
.L_x_61:
[----:B------:R-:W2:Y:S01]  /*2060*/  LDG.E R3, desc[UR10][R6.64+0x28] ;  /* 0x0000280a06037981 */ /* 0x000ea2000c1e1900 */
[----:B------:R-:W2:Y:S03]  /*2070*/  LDCU.64 UR6, c[0x0][0x3a0] ;  /* 0x00007400ff0677ac */ /* 0x000ea60008000a00 */
[----:B------:R-:W3:Y:S01]  /*2080*/  LDG.E R2, desc[UR10][R6.64+0x24] ;  /* 0x0000240a06027981 */ /* 0x000ee2000c1e1900 */
[----:B------:R-:W3:Y:S03]  /*2090*/  LDCU UR4, c[0x0][0x39c] ;  /* 0x00007380ff0477ac */ /* 0x000ee60008000800 */
[----:B------:R-:W4:Y:S04]  /*20a0*/  LDG.E R8, desc[UR10][R6.64+0x2c] ;  /* 0x00002c0a06087981 */ /* 0x000f28000c1e1900 */
[----:B------:R0:W5:Y:S01]  /*20b0*/  LDG.E R9, desc[UR10][R6.64+0x30] ;  /* 0x0000300a06097981 */ /* 0x000162000c1e1900 */
[C---:B------:R-:W-:Y:S01]  /*20c0*/  FSETP.GEU.AND P0, PT, R4.reuse, R11, PT ;  /* 0x0000000b0400720b */ /* 0x040fe20003f0e000 */
[----:B------:R-:W-:Y:S03]  /*20d0*/  BSSY.RECONVERGENT B0, `(.L_x_66) ;  /* 0x0000020000007945 */ /* 0x000fe60003800200 */
[----:B------:R-:W-:-:S04]  /*20e0*/  FSETP.GT.AND P0, PT, R4, RZ, !P0 ;  /* 0x000000ff0400720b */ /* 0x000fc80004704000 */
[----:B------:R-:W-:Y:S02]  /*20f0*/  FSEL R11, R4, R11, P0 ;  /* 0x0000000b040b7208 */ /* 0x000fe40000000000 */
[----:B0-----:R-:W-:Y:S02]  /*2100*/  MOV R6, 0xbf800000 ;  /* 0xbf80000000067802 */ /* 0x001fe40000000f00 */
        /* <DEDUP_REMOVED lines=22> */
.L_x_69:
[----:B-1----:R-:W-:Y:S01]  /*2270*/  FMUL.FTZ R20, R3, R4 ;  /* 0x0000000403147220 */ /* 0x002fe20000410000 */
[----:B------:R-:W-:-:S03]  /*2280*/  FMUL.FTZ R4, R4, 0.5 ;  /* 0x3f00000004047820 */ /* 0x000fc60000410000 */
[----:B------:R-:W-:-:S04]  /*2290*/  FFMA R3, -R20, R20, R3 ;  /* 0x0000001414037223 */ /* 0x000fc80000000103 */
[----:B------:R-:W-:-:S07]  /*22a0*/  FFMA R20, R3, R4, R20 ;  /* 0x0000000403147223 */ /* 0x000fce0000000014 */
.L_x_70:
[----:B------:R-:W-:Y:S05]  /*22b0*/  BSYNC.RECONVERGENT B1 ;  /* 0x0000000000017941 */ /* 0x000fea0003800200 */
.L_x_68:
[----:B------:R-:W-:-:S07]  /*22c0*/  FADD R6, -R2, -R20 ;  /* 0x8000001402067221 */ /* 0x000fce0000000100 */
.L_x_67:
[----:B------:R-:W-:Y:S05]  /*22d0*/  BSYNC.RECONVERGENT B0 ;  /* 0x0000000000007941 */ /* 0x000fea0003800200 */
.L_x_66:
[----:B------:R-:W-:-:S04]  /*22e0*/  FSETP.GEU.AND P0, PT, R6, R11, PT ;  /* 0x0000000b0600720b */ /* 0x000fc80003f0e000 */
[----:B------:R-:W-:-:S04]  /*22f0*/  FSETP.GT.AND P0, PT, R6, RZ, !P0 ;  /* 0x000000ff0600720b */ /* 0x000fc80004704000 */
[----:B------:R-:W-:-:S09]  /*2300*/  FSEL R11, R6, R11, P0 ;  /* 0x0000000b060b7208 */ /* 0x000fd20000000000 */
[C---:B------:R-:W-:Y:S02]  /*2310*/  @P0 IADD3 R13, PT, PT, R0.reuse, 0x1, RZ ;  /* 0x00000001000d0810 */ /* 0x040fe40007ffe0ff */
[----:B------:R-:W-:-:S07]  /*2320*/  IADD3 R0, PT, PT, R0, 0x2, RZ ;  /* 0x0000000200007810 */ /* 0x000fce0007ffe0ff */
.L_x_60:
[----:B------:R-:W0:Y:S02]  /*2330*/  LDCU UR4, c[0x0][0x398] ;  /* 0x00007300ff0477ac */ /* 0x000e240008000800 */
[----:B0-----:R-:W-:-:S04]  /*2340*/  ULOP3.LUT UR4, UR4, 0x1, URZ, 0xc0, !UPT ;  /* 0x0000000104047892 */ /* 0x001fc8000f8ec0ff */
[----:B------:R-:W-:-:S09]  /*2350*/  UISETP.NE.U32.AND UP0, UPT, UR4, 0x1, UPT ;  /* 0x000000010400788c */ /* 0x000fd2000bf05070 */
[----:B------:R-:W-:Y:S05]  /*2360*/  BRA.U UP0, `(.L_x_37) ;  /* 0x0000000100a87547 */ /* 0x000fea000b800000 */
[----:B------:R-:W0:Y:S01]  /*2370*/  LDC.64 R2, c[0x0][0x390] ;  /* 0x0000e400ff027b82 */ /* 0x000e220000000a00 */
[----:B------:R-:W1:Y:S01]  /*2380*/  LDCU.64 UR6, c[0x0][0x3a0] ;  /* 0x00007400ff0677ac */ /* 0x000e620008000a00 */
[----:B------:R-:W2:Y:S01]  /*2390*/  LDCU UR4, c[0x0][0x39c] ;  /* 0x00007380ff0477ac */ /* 0x000ea20008000800 */
[----:B0-----:R-:W-:-:S05]  /*23a0*/  IMAD.WIDE.U32 R2, R0, 0x24, R2 ;  /* 0x0000002400027825 */ /* 0x001fca00078e0002 */
[----:B------:R-:W1:Y:S04]  /*23b0*/  LDG.E R6, desc[UR10][R2.64+0x4] ;  /* 0x0000040a02067981 */ /* 0x000e68000c1e1900 */
[----:B------:R-:W2:Y:S04]  /*23c0*/  LDG.E R4, desc[UR10][R2.64] ;  /* 0x0000000a02047981 */ /* 0x000ea8000c1e1900 */
[----:B------:R-:W3:Y:S04]  /*23d0*/  LDG.E R7, desc[UR10][R2.64+0x8] ;  /* 0x0000080a02077981 */ /* 0x000ee8000c1e1900 */
[----:B------:R0:W4:Y:S01]  /*23e0*/  LDG.E R8, desc[UR10][R2.64+0xc] ;  /* 0x00000c0a02087981 */ /* 0x000122000c1e1900 */
        /* <DEDUP_REMOVED lines=9> */
[----:B0-----:R-:W-:Y:S01]  /*2480*/  FFMA R2, R4, R17, R6 ;  /* 0x0000001104027223 */ /* 0x001fe20000000006 */
        /* <DEDUP_REMOVED lines=13> */
.L_x_74:
[----:B-1----:R-:W-:Y:S01]  /*2560*/  FMUL.FTZ R20, R3, R4 ;  /* 0x0000000403147220 */ /* 0x002fe20000410000 */
[----:B------:R-:W-:-:S03]  /*2570*/  FMUL.FTZ R4, R4, 0.5 ;  /* 0x3f00000004047820 */ /* 0x000fc60000410000 */
[----:B------:R-:W-:-:S04]  /*2580*/  FFMA R3, -R20, R20, R3 ;  /* 0x0000001414037223 */ /* 0x000fc80000000103 */
[----:B------:R-:W-:-:S07]  /*2590*/  FFMA R20, R3, R4, R20 ;  /* 0x0000000403147223 */ /* 0x000fce0000000014 */
.L_x_75:
[----:B------:R-:W-:Y:S05]  /*25a0*/  BSYNC.RECONVERGENT B1 ;  /* 0x0000000000017941 */ /* 0x000fea0003800200 */
.L_x_73:
[----:B------:R-:W-:-:S07]  /*25b0*/  FADD R4, -R2, -R20 ;  /* 0x8000001402047221 */ /* 0x000fce0000000100 */
.L_x_72:
[----:B------:R-:W-:Y:S05]  /*25c0*/  BSYNC.RECONVERGENT B0 ;  /* 0x0000000000007941 */ /* 0x000fea0003800200 */
.L_x_71:
[----:B------:R-:W-:-:S04]  /*25d0*/  FSETP.GEU.AND P0, PT, R4, R11, PT ;  /* 0x0000000b0400720b */ /* 0x000fc80003f0e000 */
[----:B------:R-:W-:-:S04]  /*25e0*/  FSETP.GT.AND P0, PT, R4, RZ, !P0 ;  /* 0x000000ff0400720b */ /* 0x000fc80004704000 */
[----:B------:R-:W-:Y:S02]  /*25f0*/  FSEL R11, R4, R11, P0 ;  /* 0x0000000b040b7208 */ /* 0x000fe40000000000 */
[----:B------:R-:W-:-:S07]  /*2600*/  SEL R13, R0, R13, P0 ;  /* 0x0000000d000d7207 */ /* 0x000fce0000000000 */
.L_x_37:
[----:B------:R-:W-:Y:S01]  /*2610*/  ISETP.NE.AND P0, PT, R13, -0x1, PT ;  /* 0xffffffff0d00780c */ /* 0x000fe20003f05270 */
[----:B------:R-:W-:Y:S01]  /*2620*/  BSSY.RECONVERGENT B2, `(.L_x_76) ;  /* 0x00000b1000027945 */ /* 0x000fe20003800200 */
[----:B------:R-:W-:Y:S02]  /*2630*/  MOV R0, RZ ;  /* 0x000000ff00007202 */ /* 0x000fe40000000f00 */
[----:B------:R-:W-:Y:S02]  /*2640*/  MOV R4, RZ ;  /* 0x000000ff00047202 */ /* 0x000fe40000000f00 */
[----:B------:R-:W-:-:S07]  /*2650*/  MOV R6, RZ ;  /* 0x000000ff00067202 */ /* 0x000fce0000000f00 */
[----:B------:R-:W-:Y:S05]  /*2660*/  @!P0 BRA `(.L_x_77) ;  /* 0x0000000800b08947 */ /* 0x000fea0003800000 */
[----:B------:R-:W0:Y:S01]  /*2670*/  LDC.64 R2, c[0x0][0x390] ;  /* 0x0000e400ff027b82 */ /* 0x000e220000000a00 */
[----:B------:R-:W1:Y:S01]  /*2680*/  LDCU.64 UR6, c[0x0][0x3a0] ;  /* 0x00007400ff0677ac */ /* 0x000e620008000a00 */
[----:B------:R-:W2:Y:S01]  /*2690*/  LDCU UR4, c[0x0][0x39c] ;  /* 0x00007380ff0477ac */ /* 0x000ea20008000800 */
[----:B0-----:R-:W-:-:S05]  /*26a0*/  IMAD.WIDE R12, R13, 0x24, R2 ;  /* 0x000000240d0c7825 */ /* 0x001fca00078e0202 */
[----:B------:R-:W3:Y:S04]  /*26b0*/  LDG.E R15, desc[UR10][R12.64+0x4] ;  /* 0x0000040a0c0f7981 */ /* 0x000ee8000c1e1900 */
[----:B------:R-:W4:Y:S04]  /*26c0*/  LDG.E R3, desc[UR10][R12.64] ;  /* 0x0000000a0c037981 */ /* 0x000f28000c1e1900 */
[----:B------:R-:W4:Y:S04]  /*26d0*/  LDG.E R0, desc[UR10][R12.64+0x8] ;  /* 0x0000080a0c007981 */ /* 0x000f28000c1e1900 */
[----:B------:R0:W5:Y:S04]  /*26e0*/  LDG.E R6, desc[UR10][R12.64+0x10] ;  /* 0x0000100a0c067981 */ /* 0x000168000c1e1900 */
[----:B------:R0:W5:Y:S04]  /*26f0*/  LDG.E R7, desc[UR10][R12.64+0x14] ;  /* 0x0000140a0c077981 */ /* 0x000168000c1e1900 */
[----:B------:R0:W5:Y:S04]  /*2700*/  LDG.E R8, desc[UR10][R12.64+0x18] ;  /* 0x0000180a0c087981 */ /* 0x000168000c1e1900 */
[----:B------:R0:W5:Y:S04]  /*2710*/  LDG.E R9, desc[UR10][R12.64+0x1c] ;  /* 0x00001c0a0c097981 */ /* 0x000168000c1e1900 */
[----:B------:R0:W5:Y:S01]  /*2720*/  LDG.E R10, desc[UR10][R12.64+0x20] ;  /* 0x0000200a0c0a7981 */ /* 0x000162000c1e1900 */
[C---:B-1----:R-:W-:Y:S01]  /*2730*/  FFMA R22, R11.reuse, R22, UR6 ;  /* 0x000000060b167e23 */ /* 0x042fe20008000016 */
[C---:B--2---:R-:W-:Y:S01]  /*2740*/  FFMA R16, R11.reuse, R16, UR4 ;  /* 0x000000040b107e23 */ /* 0x044fe20008000010 */
[----:B------:R-:W-:Y:S01]  /*2750*/  FFMA R17, R11, R17, UR7 ;  /* 0x000000070b117e23 */ /* 0x000fe20008000011 */
[----:B------:R-:W-:Y:S01]  /*2760*/  BSSY.RECONVERGENT B0, `(.L_x_78) ;  /* 0x0000014000007945 */ /* 0x000fe20003800200 */
[----:B---3--:R-:W-:Y:S01]  /*2770*/  FADD R2, -R15, R22 ;  /* 0x000000160f027221 */ /* 0x008fe20000000100 */
[----:B----4-:R-:W-:-:S03]  /*2780*/  FADD R24, -R3, R16 ;  /* 0x0000001003187221 */ /* 0x010fc60000000100 */
[----:B------:R-:W-:Y:S01]  /*2790*/  FMUL R3, R2, R2 ;  /* 0x0000000202037220 */ /* 0x000fe20000400000 */
[----:B------:R-:W-:-:S03]  /*27a0*/  FADD R0, -R0, R17 ;  /* 0x0000001100007221 */ /* 0x000fc60000000100 */
        /* <DEDUP_REMOVED lines=8> */
[----:B-----5:R-:W-:Y:S05]  /*2830*/  CALL.REL.NOINC `($__internal_0_$__cuda_sm20_sqrt_rn_f32_slowpath) ;  /* 0x0000000800707944 */ /* 0x020fea0003c00000 */
[----:B------:R-:W-:Y:S01]  /*2840*/  MOV R23, R20 ;  /* 0x0000001400177202 */ /* 0x000fe20000000f00 */
[----:B------:R-:W-:Y:S06]  /*2850*/  BRA `(.L_x_80) ;  /* 0x0000000000107947 */ /* 0x000fec0003800000 */
.L_x_79:
[----:B------:R-:W-:Y:S01]  /*2860*/  FMUL.FTZ R23, R4, R3 ;  /* 0x0000000304177220 */ /* 0x000fe20000410000 */
[----:B------:R-:W-:-:S03]  /*2870*/  FMUL.FTZ R3, R3, 0.5 ;  /* 0x3f00000003037820 */ /* 0x000fc60000410000 */
[----:B------:R-:W-:-:S04]  /*2880*/  FFMA R4, -R23, R23, R4 ;  /* 0x0000001717047223 */ /* 0x000fc80000000104 */
[----:B------:R-:W-:-:S07]  /*2890*/  FFMA R23, R4, R3, R23 ;  /* 0x0000000304177223 */ /* 0x000fce0000000017 */
.L_x_80:
[----:B------:R-:W-:Y:S05]  /*28a0*/  BSYNC.RECONVERGENT B0 ;  /* 0x0000000000007941 */ /* 0x000fea0003800200 */
.L_x_78:
        /* <DEDUP_REMOVED lines=17> */
[----:B-----5:R-:W-:Y:S05]  /*29c0*/  CALL.REL.NOINC `($__internal_1_$__cuda_sm3x_div_rn_noftz_f32_slowpath) ;  /* 0x0000000800647944 */ /* 0x020fea0003c00000 */
.L_x_84:
[----:B------:R-:W-:Y:S05]  /*29d0*/  BSYNC.RECONVERGENT B4 ;  /* 0x0000000000047941 */ /* 0x000fea0003800200 */
.L_x_83:
[----:B------:R-:W0:Y:S01]  /*29e0*/  MUFU.RCP R4, R23 ;  /* 0x0000001700047308 */ /* 0x000e220000001000 */
[----:B------:R-:W-:Y:S07]  /*29f0*/  BSSY.RECONVERGENT B4, `(.L_x_85) ;  /* 0x000000d000047945 */ /* 0x000fee0003800200 */
[----:B------:R-:W1:Y:S01]  /*2a00*/  FCHK P0, R2, R23 ;  /* 0x0000001702007302 */ /* 0x000e620000000000 */
[----:B0-----:R-:W-:-:S04]  /*2a10*/  FFMA R11, R4, -R23, 1 ;  /* 0x3f800000040b7423 */ /* 0x001fc80000000817 */
[----:B------:R-:W-:Y:S01]  /*2a20*/  FFMA R12, R4, R11, R4 ;  /* 0x0000000b040c7223 */ /* 0x000fe20000000004 */
[----:B------:R-:W-:-:S03]  /*2a30*/  MOV R11, R3 ;  /* 0x00000003000b7202 */ /* 0x000fc60000000f00 */
        /* <DEDUP_REMOVED lines=8> */
.L_x_86:
[----:B------:R-:W-:Y:S05]  /*2ac0*/  BSYNC.RECONVERGENT B4 ;  /* 0x0000000000047941 */ /* 0x000fea0003800200 */
.L_x_85:
        /* <DEDUP_REMOVED lines=14> */
[----:B------:R-:W-:-:S07]  /*2bb0*/  MOV R13, R3 ;  /* 0x00000003000d7202 */ /* 0x000fce0000000f00 */
.L_x_87:
[----:B------:R-:W-:Y:S05]  /*2bc0*/  BSYNC.RECONVERGENT B4 ;  /* 0x0000000000047941 */ /* 0x000fea0003800200 */
.L_x_82:
[----:B------:R-:W-:Y:S05]  /*2bd0*/  BSYNC.RECONVERGENT B3 ;  /* 0x0000000000037941 */ /* 0x000fea0003800200 */
.L_x_81:
[----:B------:R-:W-:Y:S01]  /*2be0*/  FADD R0, RZ, -R22 ;  /* 0x80000016ff007221 */ /* 0x000fe20000000000 */
[----:B------:R-:W-:Y:S01]  /*2bf0*/  FADD R22, RZ, -R16 ;  /* 0x80000010ff167221 */ /* 0x000fe20000000000 */
[----:B------:R-:W-:Y:S01]  /*2c00*/  FADD R2, RZ, -R17 ;  /* 0x80000011ff027221 */ /* 0x000fe20000000000 */
[----:B------:R-:W-:Y:S01]  /*2c10*/  BSSY.RECONVERGENT B0, `(.L_x_88) ;  /* 0x0000012000007945 */ /* 0x000fe20003800200 */
[----:B------:R-:W-:Y:S01]  /*2c20*/  FMUL R3, R0, R0 ;  /* 0x0000000000037220 */ /* 0x000fe20000400000 */
[----:B------:R-:W-:-:S03]  /*2c30*/  HFMA2 R16, -RZ, RZ, 0, 0 ;  /* 0x00000000ff107431 */ /* 0x000fc600000001ff */
        /* <DEDUP_REMOVED lines=11> */
.L_x_89:
[----:B------:R-:W-:Y:S01]  /*2cf0*/  FMUL.FTZ R17, R4, R3 ;  /* 0x0000000304117220 */ /* 0x000fe20000410000 */
[----:B------:R-:W-:-:S03]  /*2d00*/  FMUL.FTZ R3, R3, 0.5 ;  /* 0x3f00000003037820 */ /* 0x000fc60000410000 */
[----:B------:R-:W-:-:S04]  /*2d10*/  FFMA R4, -R17, R17, R4 ;  /* 0x0000001111047223 */ /* 0x000fc80000000104 */
[----:B------:R-:W-:-:S07]  /*2d20*/  FFMA R17, R4, R3, R17 ;  /* 0x0000000304117223 */ /* 0x000fce0000000011 */
.L_x_90:
[----:B------:R-:W-:Y:S05]  /*2d30*/  BSYNC.RECONVERGENT B0 ;  /* 0x0000000000007941 */ /* 0x000fea0003800200 */
.L_x_88:
[----:B------:R-:W-:Y:S01]  /*2d40*/  FSETP.GEU.AND P0, PT, R17, 9.9999999747524270788e-07, PT ;  /* 0x358637bd1100780b */ /* 0x000fe20003f0e000 */
[----:B------:R-:W-:Y:S01]  /*2d50*/  BSSY.RECONVERGENT B3, `(.L_x_91) ;  /* 0x0000031000037945 */ /* 0x000fe20003800200 */
[----:B------:R-:W-:Y:S01]  /*2d60*/  HFMA2 R23, -RZ, RZ, 0, 0 ;  /* 0x00000000ff177431 */ /* 0x000fe200000001ff */
[----:B------:R-:W-:-:S10]  /*2d70*/  MOV R4, RZ ;  /* 0x000000ff00047202 */ /* 0x000fd40000000f00 */
        /* <DEDUP_REMOVED lines=14> */
.L_x_94:
[----:B------:R-:W-:Y:S05]  /*2e60*/  BSYNC.RECONVERGENT B4 ;  /* 0x0000000000047941 */ /* 0x000fea0003800200 */
.L_x_93:
        /* <DEDUP_REMOVED lines=14> */
.L_x_96:
[----:B------:R-:W-:Y:S05]  /*2f50*/  BSYNC.RECONVERGENT B4 ;  /* 0x0000000000047941 */ /* 0x000fea0003800200 */
.L_x_95:
        /* <DEDUP_REMOVED lines=14> */
.L_x_98:
[----:B------:R-:W-:Y:S05]  /*3040*/  BSYNC.RECONVERGENT B4 ;  /* 0x0000000000047941 */ /* 0x000fea0003800200 */
.L_x_97:
[----:B------:R-:W-:-:S07]  /*3050*/  MOV R4, R3 ;  /* 0x0000000300047202 */ /* 0x000fce0000000f00 */
.L_x_92:
[----:B------:R-:W-:Y:S05]  /*3060*/  BSYNC.RECONVERGENT B3 ;  /* 0x0000000000037941 */ /* 0x000fea0003800200 */
.L_x_91:
[----:B------:R-:W-:-:S04]  /*3070*/  FMUL R23, R23, R12 ;  /* 0x0000000c17177220 */ /* 0x000fc80000400000 */
[----:B------:R-:W-:-:S04]  /*3080*/  FFMA R11, R16, R11, R23 ;  /* 0x0000000b100b7223 */ /* 0x000fc80000000017 */
[----:B------:R-:W-:-:S05]  /*3090*/  FFMA R4, R4, R13, R11 ;  /* 0x0000000d04047223 */ /* 0x000fca000000000b */
[----:B------:R-:W-:-:S05]  /*30a0*/  FMNMX R4, RZ, R4, !PT ;  /* 0x00000004ff047209 */ /* 0x000fca0007800000 */
[----:B-----5:R-:W-:-:S04]  /*30b0*/  FFMA R9, R9, R4, 0.10000000149011611938 ;  /* 0x3dcccccd09097423 */ /* 0x020fc80000000004 */
[----:B------:R-:W-:-:S04]  /*30c0*/  FADD R9, R10, R9 ;  /* 0x000000090a097221 */ /* 0x000fc80000000000 */
[-C--:B------:R-:W-:Y:S01]  /*30d0*/  FMUL.SAT R6, R6, R9.reuse ;  /* 0x0000000906067220 */ /* 0x080fe20000402000 */
[-C--:B------:R-:W-:Y:S01]  /*30e0*/  FMUL.SAT R7, R7, R9.reuse ;  /* 0x0000000907077220 */ /* 0x080fe20000402000 */
[----:B------:R-:W-:Y:S02]  /*30f0*/  FMUL.SAT R8, R8, R9 ;  /* 0x0000000908087220 */ /* 0x000fe40000402000 */
[----:B------:R-:W-:Y:S01]  /*3100*/  FMUL R0, R6, 255 ;  /* 0x437f000006007820 */ /* 0x000fe20000400000 */
[----:B------:R-:W-:Y:S01]  /*3110*/  FMUL R4, R7, 255 ;  /* 0x437f000007047820 */ /* 0x000fe20000400000 */
[----:B------:R-:W-:-:S07]  /*3120*/  FMUL R6, R8, 255 ;  /* 0x437f000008067820 */ /* 0x000fce0000400000 */
.L_x_77:
[----:B------:R-:W-:Y:S05]  /*3130*/  BSYNC.RECONVERGENT B2 ;  /* 0x0000000000027941 */ /* 0x000fea0003800200 */
.L_x_76:
[----:B------:R-:W0:Y:S01]  /*3140*/  LDC.64 R2, c[0x0][0x380] ;  /* 0x0000e000ff027b82 */ /* 0x000e220000000a00 */
[----:B------:R-:W-:Y:S01]  /*3150*/  F2I.U32.TRUNC.NTZ R0, R0 ;  /* 0x0000000000007305 */ /* 0x000fe2000020f000 */
[----:B------:R-:W-:Y:S02]  /*3160*/  UMOV UR4, 0x3340 ;  /* 0x0000334000047882 */ /* 0x000fe40000000000 */
[----:B------:R-:W-:-:S05]  /*3170*/  MOV R9, UR4 ;  /* 0x0000000400097c02 */ /* 0x000fca0008000f00 */
[----:B------:R-:W1:Y:S08]  /*3180*/  F2I.U32.TRUNC.NTZ R7, R4 ;  /* 0x0000000400077305 */ /* 0x000e70000020f000 */
[----:B------:R-:W2:Y:S01]  /*3190*/  F2I.U32.TRUNC.NTZ R6, R6 ;  /* 0x0000000600067305 */ /* 0x000ea2000020f000 */
[----:B-1----:R-:W-:Y:S01]  /*31a0*/  PRMT R7, R0, 0x3340, R7 ;  /* 0x0000334000077816 */ /* 0x002fe20000000007 */
[----:B0-----:R-:W-:Y:S01]  /*31b0*/  IMAD.WIDE R2, R5, 0x4, R2 ;  /* 0x0000000405027825 */ /* 0x001fe200078e0202 */
[----:B--2---:R-:W-:-:S04]  /*31c0*/  PRMT R8, R6, R9, 0xffff ;  /* 0x0000ffff06087416 */ /* 0x004fc80000000009 */
[----:B------:R-:W-:-:S05]  /*31d0*/  PRMT R7, R7, 0x5410, R8 ;  /* 0x0000541007077816 */ /* 0x000fca0000000008 */
[----:B------:R-:W-:Y:S01]  /*31e0*/  STG.E desc[UR10][R2.64], R7 ;  /* 0x0000000702007986 */ /* 0x000fe2000c10190a */
[----:B------:R-:W-:Y:S05]  /*31f0*/  EXIT ;  /* 0x000000000000794d */ /* 0x000fea0003800000 */
        .weak           $__internal_0_$__cuda_sm20_sqrt_rn_f32_slowpath
        .type           $__internal_0_$__cuda_sm20_sqrt_rn_f32_slowpath,@function
        .size           $__internal_0_$__cuda_sm20_sqrt_rn_f32_slowpath,($__internal_1_$__cuda_sm3x_div_rn_noftz_f32_slowpath - $__internal_0_$__cuda_sm20_sqrt_rn_f32_slowpath)
$__internal_0_$__cuda_sm20_sqrt_rn_f32_slowpath:
[----:B------:R-:W-:-:S13]  /*3200*/  LOP3.LUT P0, RZ, R3, 0x7fffffff, RZ, 0xc0, !PT ;  /* 0x7fffffff03ff7812 */ /* 0x000fda000780c0ff */
[----:B------:R-:W-:Y:S01]  /*3210*/  @!P0 MOV R20, R3 ;  /* 0x0000000300148202 */ /* 0x000fe20000000f00 */
[----:B------:R-:W-:Y:S06]  /*3220*/  @!P0 BRA `(.L_x_99) ;  /* 0x0000000000408947 */ /* 0x000fec0003800000 */
[----:B------:R-:W-:-:S13]  /*3230*/  FSETP.GEU.FTZ.AND P0, PT, R3, RZ, PT ;  /* 0x000000ff0300720b */ /* 0x000fda0003f1e000 */
[----:B------:R-:W-:Y:S01]  /*3240*/  @!P0 MOV R20, 0x7fffffff ;  /* 0x7fffffff00148802 */ /* 0x000fe20000000f00 */
[----:B------:R-:W-:Y:S06]  /*3250*/  @!P0 BRA `(.L_x_99) ;  /* 0x0000000000348947 */ /* 0x000fec0003800000 */
[----:B------:R-:W-:-:S13]  /*3260*/  FSETP.GTU.FTZ.AND P0, PT, |R3|, +INF , PT ;  /* 0x7f8000000300780b */ /* 0x000fda0003f1c200 */
[----:B------:R-:W-:Y:S01]  /*3270*/  @P0 FADD.FTZ R20, R3, 1 ;  /* 0x3f80000003140421 */ /* 0x000fe20000010000 */
[----:B------:R-:W-:Y:S06]  /*3280*/  @P0 BRA `(.L_x_99) ;  /* 0x0000000000280947 */ /* 0x000fec0003800000 */
[----:B------:R-:W-:-:S13]  /*3290*/  FSETP.NEU.FTZ.AND P0, PT, |R3|, +INF , PT ;  /* 0x7f8000000300780b */ /* 0x000fda0003f1d200 */
[----:B------:R-:W-:Y:S01]  /*32a0*/  @P0 FFMA R19, R3, 1.84467440737095516160e+19, RZ ;  /* 0x5f80000003130823 */ /* 0x000fe200000000ff */
[----:B------:R-:W-:-:S03]  /*32b0*/  @!P0 MOV R20, R3 ;  /* 0x0000000300148202 */ /* 0x000fc60000000f00 */
[----:B------:R-:W0:Y:S02]  /*32c0*/  @P0 MUFU.RSQ R14, R19 ;  /* 0x00000013000e0308 */ /* 0x000e240000001400 */
[----:B0-----:R-:W-:Y:S01]  /*32d0*/  @P0 FMUL.FTZ R18, R19, R14 ;  /* 0x0000000e13120220 */ /* 0x001fe20000410000 */
[----:B------:R-:W-:-:S03]  /*32e0*/  @P0 FMUL.FTZ R14, R14, 0.5 ;  /* 0x3f0000000e0e0820 */ /* 0x000fc60000410000 */
[----:B------:R-:W-:-:S04]  /*32f0*/  @P0 FADD.FTZ R15, -R18, -RZ ;  /* 0x800000ff120f0221 */ /* 0x000fc80000010100 */
[----:B------:R-:W-:-:S04]  /*3300*/  @P0 FFMA R15, R18, R15, R19 ;  /* 0x0000000f120f0223 */ /* 0x000fc80000000013 */
[----:B------:R-:W-:-:S04]  /*3310*/  @P0 FFMA R14, R15, R14, R18 ;  /* 0x0000000e0f0e0223 */ /* 0x000fc80000000012 */
[----:B------:R-:W-:-:S07]  /*3320*/  @P0 FMUL.FTZ R20, R14, 2.3283064365386962891e-10 ;  /* 0x2f8000000e140820 */ /* 0x000fce0000410000 */
.L_x_99:
[----:B------:R-:W-:Y:S01]  /*3330*/  HFMA2 R15, -RZ, RZ, 0, 0 ;  /* 0x00000000ff0f7431 */ /* 0x000fe200000001ff */
[----:B------:R-:W-:-:S04]  /*3340*/  MOV R14, R4 ;  /* 0x00000004000e7202 */ /* 0x000fc80000000f00 */
[----:B------:R-:W-:Y:S05]  /*3350*/  RET.REL.NODEC R14 `(_Z13render_kernelP6uchar4iiPK6Spherei7float3_S4_f) ;  /* 0xffffffcc0e287950 */ /* 0x000fea0003c3ffff */
        .weak           $__internal_1_$__cuda_sm3x_div_rn_noftz_f32_slowpath
        .type           $__internal_1_$__cuda_sm3x_div_rn_noftz_f32_slowpath,@function
        .size           $__internal_1_$__cuda_sm3x_div_rn_noftz_f32_slowpath,(.L_x_113 - $__internal_1_$__cuda_sm3x_div_rn_noftz_f32_slowpath)
$__internal_1_$__cuda_sm3x_div_rn_noftz_f32_slowpath:
[----:B------:R-:W-:Y:S01]  /*3360*/  SHF.R.U32.HI R14, RZ, 0x17, R21 ;  /* 0x00000017ff0e7819 */ /* 0x000fe20000011615 */
[----:B------:R-:W-:Y:S01]  /*3370*/  BSSY.RECONVERGENT B0, `(.L_x_100) ;  /* 0x0000062000007945 */ /* 0x000fe20003800200 */
[----:B------:R-:W-:Y:S02]  /*3380*/  SHF.R.U32.HI R18, RZ, 0x17, R3 ;  /* 0x00000017ff127819 */ /* 0x000fe40000011603 */
[----:B------:R-:W-:Y:S02]  /*3390*/  LOP3.LUT R14, R14, 0xff, RZ, 0xc0, !PT ;  /* 0x000000ff0e0e7812 */ /* 0x000fe400078ec0ff */
[----:B------:R-:W-:Y:S02]  /*33a0*/  LOP3.LUT R18, R18, 0xff, RZ, 0xc0, !PT ;  /* 0x000000ff12127812 */ /* 0x000fe400078ec0ff */
[----:B------:R-:W-:Y:S02]  /*33b0*/  IADD3 R19, PT, PT, R14, -0x1, RZ ;  /* 0xffffffff0e137810 */ /* 0x000fe40007ffe0ff */
[----:B------:R-:W-:-:S02]  /*33c0*/  IADD3 R20, PT, PT, R18, -0x1, RZ ;  /* 0xffffffff12147810 */ /* 0x000fc40007ffe0ff */
[----:B------:R-:W-:-:S04]  /*33d0*/  ISETP.GT.U32.AND P0, PT, R19, 0xfd, PT ;  /* 0x000000fd1300780c */ /* 0x000fc80003f04070 */
[----:B------:R-:W-:-:S13]  /*33e0*/  ISETP.GT.U32.OR P0, PT, R20, 0xfd, P0 ;  /* 0x000000fd1400780c */ /* 0x000fda0000704470 */
[----:B------:R-:W-:Y:S01]  /*33f0*/  @!P0 MOV R15, RZ ;  /* 0x000000ff000f8202 */ /* 0x000fe20000000f00 */
[----:B------:R-:W-:Y:S06]  /*3400*/  @!P0 BRA `(.L_x_101) ;  /* 0x00000000005c8947 */ /* 0x000fec0003800000 */
[----:B------:R-:W-:Y:S02]  /*3410*/  FSETP.GTU.FTZ.AND P0, PT, |R3|, +INF , PT ;  /* 0x7f8000000300780b */ /* 0x000fe40003f1c200 */
[----:B------:R-:W-:-:S04]  /*3420*/  FSETP.GTU.FTZ.AND P1, PT, |R21|, +INF , PT ;  /* 0x7f8000001500780b */ /* 0x000fc80003f3c200 */
[----:B------:R-:W-:-:S13]  /*3430*/  PLOP3.LUT P0, PT, P0, P1, PT, 0xf8, 0x8f ;  /* 0x00000000008f781c */ /* 0x000fda0000703f70 */
[----:B------:R-:W-:Y:S05]  /*3440*/  @P0 BRA `(.L_x_102) ;  /* 0x00000004004c0947 */ /* 0x000fea0003800000 */
[----:B------:R-:W-:-:S13]  /*3450*/  LOP3.LUT P0, RZ, R21, 0x7fffffff, R3, 0xc8, !PT ;  /* 0x7fffffff15ff7812 */ /* 0x000fda000780c803 */
[----:B------:R-:W-:Y:S05]  /*3460*/  @!P0 BRA `(.L_x_103) ;  /* 0x00000004003c8947 */ /* 0x000fea0003800000 */
[----:B------:R-:W-:Y:S02]  /*3470*/  FSETP.NEU.FTZ.AND P2, PT, |R3|, +INF , PT ;  /* 0x7f8000000300780b */ /* 0x000fe40003f5d200 */
[----:B------:R-:W-:Y:S02]  /*3480*/  FSETP.NEU.FTZ.AND P1, PT, |R21|, +INF , PT ;  /* 0x7f8000001500780b */ /* 0x000fe40003f3d200 */
[----:B------:R-:W-:-:S11]  /*3490*/  FSETP.NEU.FTZ.AND P0, PT, |R3|, +INF , PT ;  /* 0x7f8000000300780b */ /* 0x000fd60003f1d200 */
[----:B------:R-:W-:Y:S05]  /*34a0*/  @!P1 BRA !P2, `(.L_x_103) ;  /* 0x00000004002c9947 */ /* 0x000fea0005000000 */
[----:B------:R-:W-:-:S04]  /*34b0*/  LOP3.LUT P2, RZ, R3, 0x7fffffff, RZ, 0xc0, !PT ;  /* 0x7fffffff03ff7812 */ /* 0x000fc8000784c0ff */
[----:B------:R-:W-:-:S13]  /*34c0*/  PLOP3.LUT P1, PT, P1, P2, PT, 0x2f, 0xf2 ;  /* 0x0000000000f2781c */ /* 0x000fda0000f24577 */
[----:B------:R-:W-:Y:S05]  /*34d0*/  @P1 BRA `(.L_x_104) ;  /* 0x0000000400181947 */ /* 0x000fea0003800000 */
[----:B------:R-:W-:-:S04]  /*34e0*/  LOP3.LUT P1, RZ, R21, 0x7fffffff, RZ, 0xc0, !PT ;  /* 0x7fffffff15ff7812 */ /* 0x000fc8000782c0ff */
[----:B------:R-:W-:-:S13]  /*34f0*/  PLOP3.LUT P0, PT, P0, P1, PT, 0x2f, 0xf2 ;  /* 0x0000000000f2781c */ /* 0x000fda0000702577 */
[----:B------:R-:W-:Y:S05]  /*3500*/  @P0 BRA `(.L_x_105) ;  /* 0x0000000400000947 */ /* 0x000fea0003800000 */
[----:B------:R-:W-:Y:S02]  /*3510*/  ISETP.GE.AND P0, PT, R20, RZ, PT ;  /* 0x000000ff1400720c */ /* 0x000fe40003f06270 */
[----:B------:R-:W-:-:S11]  /*3520*/  ISETP.GE.AND P1, PT, R19, RZ, PT ;  /* 0x000000ff1300720c */ /* 0x000fd60003f26270 */
[----:B------:R-:W-:Y:S01]  /*3530*/  @P0 MOV R15, RZ ;  /* 0x000000ff000f0202 */ /* 0x000fe20000000f00 */
[----:B------:R-:W-:Y:S01]  /*3540*/  @!P0 FFMA R3, R3, 1.84467440737095516160e+19, RZ ;  /* 0x5f80000003038823 */ /* 0x000fe200000000ff */
[----:B------:R-:W-:Y:S01]  /*3550*/  @!P0 MOV R15, 0xffffffc0 ;  /* 0xffffffc0000f8802 */ /* 0x000fe20000000f00 */
[----:B------:R-:W-:-:S03]  /*3560*/  @!P1 FFMA R21, R21, 1.84467440737095516160e+19, RZ ;  /* 0x5f80000015159823 */ /* 0x000fc600000000ff */
[----:B------:R-:W-:-:S07]  /*3570*/  @!P1 IADD3 R15, PT, PT, R15, 0x40, RZ ;  /* 0x000000400f0f9810 */ /* 0x000fce0007ffe0ff */
.L_x_101:
[----:B------:R-:W-:Y:S01]  /*3580*/  LEA R20, R14, 0xc0800000, 0x17 ;  /* 0xc08000000e147811 */ /* 0x000fe200078eb8ff */
[----:B------:R-:W-:Y:S01]  /*3590*/  BSSY.RECONVERGENT B1, `(.L_x_106) ;  /* 0x0000036000017945 */ /* 0x000fe20003800200 */
[----:B------:R-:W-:Y:S02]  /*35a0*/  IADD3 R18, PT, PT, R18, -0x7f, RZ ;  /* 0xffffff8112127810 */ /* 0x000fe40007ffe0ff */
[----:B------:R-:W-:-:S03]  /*35b0*/  IADD3 R25, PT, PT, -R20, R21, RZ ;  /* 0x0000001514197210 */ /* 0x000fc60007ffe1ff */
[C---:B------:R-:W-:Y:S01]  /*35c0*/  IMAD R3, R18.reuse, -0x800000, R3 ;  /* 0xff80000012037824 */ /* 0x040fe200078e0203 */
[----:B------:R-:W0:Y:S01]  /*35d0*/  MUFU.RCP R19, R25 ;  /* 0x0000001900137308 */ /* 0x000e220000001000 */
[----:B------:R-:W-:Y:S01]  /*35e0*/  FADD.FTZ R20, -R25, -RZ ;  /* 0x800000ff19147221 */ /* 0x000fe20000010100 */
[----:B------:R-:W-:-:S04]  /*35f0*/  IADD3 R18, PT, PT, R18, 0x7f, -R14 ;  /* 0x0000007f12127810 */ /* 0x000fc80007ffe80e */
[----:B------:R-:W-:Y:S01]  /*3600*/  IADD3 R18, PT, PT, R18, R15, RZ ;  /* 0x0000000f12127210 */ /* 0x000fe20007ffe0ff */
[----:B0-----:R-:W-:-:S04]  /*3610*/  FFMA R24, R19, R20, 1 ;  /* 0x3f80000013187423 */ /* 0x001fc80000000014 */
[----:B------:R-:W-:-:S04]  /*3620*/  FFMA R24, R19, R24, R19 ;  /* 0x0000001813187223 */ /* 0x000fc80000000013 */
[----:B------:R-:W-:-:S04]  /*3630*/  FFMA R19, R3, R24, RZ ;  /* 0x0000001803137223 */ /* 0x000fc800000000ff */
[----:B------:R-:W-:-:S04]  /*3640*/  FFMA R21, R20, R19, R3 ;  /* 0x0000001314157223 */ /* 0x000fc80000000003 */
[----:B------:R-:W-:-:S04]  /*3650*/  FFMA R21, R24, R21, R19 ;  /* 0x0000001518157223 */ /* 0x000fc80000000013 */
[----:B------:R-:W-:-:S04]  /*3660*/  FFMA R20, R20, R21, R3 ;  /* 0x0000001514147223 */ /* 0x000fc80000000003 */
[----:B------:R-:W-:-:S05]  /*3670*/  FFMA R3, R24, R20, R21 ;  /* 0x0000001418037223 */ /* 0x000fca0000000015 */
[----:B------:R-:W-:-:S04]  /*3680*/  SHF.R.U32.HI R14, RZ, 0x17, R3 ;  /* 0x00000017ff0e7819 */ /* 0x000fc80000011603 */
[----:B------:R-:W-:-:S04]  /*3690*/  LOP3.LUT R15, R14, 0xff, RZ, 0xc0, !PT ;  /* 0x000000ff0e0f7812 */ /* 0x000fc800078ec0ff */
[----:B------:R-:W-:-:S04]  /*36a0*/  IADD3 R14, PT, PT, R15, R18, RZ ;  /* 0x000000120f0e7210 */ /* 0x000fc80007ffe0ff */
[----:B------:R-:W-:-:S04]  /*36b0*/  IADD3 R15, PT, PT, R14, -0x1, RZ ;  /* 0xffffffff0e0f7810 */ /* 0x000fc80007ffe0ff */
[----:B------:R-:W-:-:S13]  /*36c0*/  ISETP.GE.U32.AND P0, PT, R15, 0xfe, PT ;  /* 0x000000fe0f00780c */ /* 0x000fda0003f06070 */
[----:B------:R-:W-:Y:S05]  /*36d0*/  @!P0 BRA `(.L_x_107) ;  /* 0x0000000000808947 */ /* 0x000fea0003800000 */
[----:B------:R-:W-:-:S13]  /*36e0*/  ISETP.GT.AND P0, PT, R14, 0xfe, PT ;  /* 0x000000fe0e00780c */ /* 0x000fda0003f04270 */
[----:B------:R-:W-:Y:S05]  /*36f0*/  @P0 BRA `(.L_x_108) ;  /* 0x00000000006c0947 */ /* 0x000fea0003800000 */
[----:B------:R-:W-:-:S13]  /*3700*/  ISETP.GE.AND P0, PT, R14, 0x1, PT ;  /* 0x000000010e00780c */ /* 0x000fda0003f06270 */
[----:B------:R-:W-:Y:S05]  /*3710*/  @P0 BRA `(.L_x_109) ;  /* 0x0000000000740947 */ /* 0x000fea0003800000 */
[----:B------:R-:W-:Y:S02]  /*3720*/  ISETP.GE.AND P0, PT, R14, -0x18, PT ;  /* 0xffffffe80e00780c */ /* 0x000fe40003f06270 */
[----:B------:R-:W-:-:S11]  /*3730*/  LOP3.LUT R3, R3, 0x80000000, RZ, 0xc0, !PT ;  /* 0x8000000003037812 */ /* 0x000fd600078ec0ff */
[----:B------:R-:W-:Y:S05]  /*3740*/  @!P0 BRA `(.L_x_109) ;  /* 0x0000000000688947 */ /* 0x000fea0003800000 */
[CCC-:B------:R-:W-:Y:S01]  /*3750*/  FFMA.RZ R15, R24.reuse, R20.reuse, R21.reuse ;  /* 0x00000014180f7223 */ /* 0x1c0fe2000000c015 */
[CCC-:B------:R-:W-:Y:S01]  /*3760*/  FFMA.RP R18, R24.reuse, R20.reuse, R21.reuse ;  /* 0x0000001418127223 */ /* 0x1c0fe20000008015 */
[----:B------:R-:W-:Y:S01]  /*3770*/  FFMA.RM R21, R24, R20, R21 ;  /* 0x0000001418157223 */ /* 0x000fe20000004015 */
[C---:B------:R-:W-:Y:S02]  /*3780*/  IADD3 R19, PT, PT, R14.reuse, 0x20, RZ ;  /* 0x000000200e137810 */ /* 0x040fe40007ffe0ff */
[----:B------:R-:W-:Y:S02]  /*3790*/  LOP3.LUT R15, R15, 0x7fffff, RZ, 0xc0, !PT ;  /* 0x007fffff0f0f7812 */ /* 0x000fe400078ec0ff */
[C---:B------:R-:W-:Y:S02]  /*37a0*/  ISETP.NE.AND P2, PT, R14.reuse, RZ, PT ;  /* 0x000000ff0e00720c */ /* 0x040fe40003f45270 */
[----:B------:R-:W-:Y:S02]  /*37b0*/  LOP3.LUT R20, R15, 0x800000, RZ, 0xfc, !PT ;  /* 0x008000000f147812 */ /* 0x000fe400078efcff */
[----:B------:R-:W-:-:S02]  /*37c0*/  ISETP.NE.AND P1, PT, R14, RZ, PT ;  /* 0x000000ff0e00720c */ /* 0x000fc40003f25270 */
[----:B------:R-:W-:Y:S02]  /*37d0*/  IADD3 R14, PT, PT, -R14, RZ, RZ ;  /* 0x000000ff0e0e7210 */ /* 0x000fe40007ffe1ff */
[----:B------:R-:W-:Y:S02]  /*37e0*/  SHF.L.U32 R19, R20, R19, RZ ;  /* 0x0000001314137219 */ /* 0x000fe400000006ff */
[----:B------:R-:W-:Y:S02]  /*37f0*/  FSETP.NEU.FTZ.AND P0, PT, R18, R21, PT ;  /* 0x000000151200720b */ /* 0x000fe40003f1d000 */
[----:B------:R-:W-:Y:S02]  /*3800*/  SEL R15, R14, RZ, P2 ;  /* 0x000000ff0e0f7207 */ /* 0x000fe40001000000 */
[----:B------:R-:W-:Y:S02]  /*3810*/  ISETP.NE.AND P1, PT, R19, RZ, P1 ;  /* 0x000000ff1300720c */ /* 0x000fe40000f25270 */
[----:B------:R-:W-:-:S02]  /*3820*/  SHF.R.U32.HI R19, RZ, R15, R20 ;  /* 0x0000000fff137219 */ /* 0x000fc40000011614 */
[----:B------:R-:W-:Y:S02]  /*3830*/  PLOP3.LUT P0, PT, P0, P1, PT, 0xf8, 0x8f ;  /* 0x00000000008f781c */ /* 0x000fe40000703f70 */
[----:B------:R-:W-:Y:S02]  /*3840*/  SHF.R.U32.HI R15, RZ, 0x1, R19 ;  /* 0x00000001ff0f7819 */ /* 0x000fe40000011613 */
[----:B------:R-:W-:-:S04]  /*3850*/  SEL R14, RZ, 0x1, !P0 ;  /* 0x00000001ff0e7807 */ /* 0x000fc80004000000 */
[----:B------:R-:W-:-:S04]  /*3860*/  LOP3.LUT R14, R14, 0x1, R15, 0xf8, !PT ;  /* 0x000000010e0e7812 */ /* 0x000fc800078ef80f */
[----:B------:R-:W-:-:S04]  /*3870*/  LOP3.LUT R14, R14, R19, RZ, 0xc0, !PT ;  /* 0x000000130e0e7212 */ /* 0x000fc800078ec0ff */
[----:B------:R-:W-:-:S04]  /*3880*/  IADD3 R14, PT, PT, R15, R14, RZ ;  /* 0x0000000e0f0e7210 */ /* 0x000fc80007ffe0ff */
[----:B------:R-:W-:Y:S01]  /*3890*/  LOP3.LUT R3, R14, R3, RZ, 0xfc, !PT ;  /* 0x000000030e037212 */ /* 0x000fe200078efcff */
[----:B------:R-:W-:Y:S06]  /*38a0*/  BRA `(.L_x_109) ;  /* 0x0000000000107947 */ /* 0x000fec0003800000 */
.L_x_108:
[----:B------:R-:W-:-:S04]  /*38b0*/  LOP3.LUT R3, R3, 0x80000000, RZ, 0xc0, !PT ;  /* 0x8000000003037812 */ /* 0x000fc800078ec0ff */
[----:B------:R-:W-:Y:S01]  /*38c0*/  LOP3.LUT R3, R3, 0x7f800000, RZ, 0xfc, !PT ;  /* 0x7f80000003037812 */ /* 0x000fe200078efcff */
[----:B------:R-:W-:Y:S06]  /*38d0*/  BRA `(.L_x_109) ;  /* 0x0000000000047947 */ /* 0x000fec0003800000 */
.L_x_107:
[----:B------:R-:W-:-:S07]  /*38e0*/  LEA R3, R18, R3, 0x17 ;  /* 0x0000000312037211 */ /* 0x000fce00078eb8ff */
.L_x_109:
[----:B------:R-:W-:Y:S05]  /*38f0*/  BSYNC.RECONVERGENT B1 ;  /* 0x0000000000017941 */ /* 0x000fea0003800200 */
.L_x_106:
[----:B------:R-:W-:Y:S05]  /*3900*/  BRA `(.L_x_110) ;  /* 0x0000000000207947 */ /* 0x000fea0003800000 */
.L_x_105:
[----:B------:R-:W-:-:S04]  /*3910*/  LOP3.LUT R3, R21, 0x80000000, R3, 0x48, !PT ;  /* 0x8000000015037812 */ /* 0x000fc800078e4803 */
[----:B------:R-:W-:Y:S01]  /*3920*/  LOP3.LUT R3, R3, 0x7f800000, RZ, 0xfc, !PT ;  /* 0x7f80000003037812 */ /* 0x000fe200078efcff */
[----:B------:R-:W-:Y:S06]  /*3930*/  BRA `(.L_x_110) ;  /* 0x0000000000147947 */ /* 0x000fec0003800000 */
.L_x_104:
[----:B------:R-:W-:Y:S01]  /*3940*/  LOP3.LUT R3, R21, 0x80000000, R3, 0x48, !PT ;  /* 0x8000000015037812 */ /* 0x000fe200078e4803 */
[----:B------:R-:W-:Y:S06]  /*3950*/  BRA `(.L_x_110) ;  /* 0x00000000000c7947 */ /* 0x000fec0003800000 */
.L_x_103:
[----:B------:R-:W0:Y:S01]  /*3960*/  MUFU.RSQ R3, -QNAN ;  /* 0xffc0000000037908 */ /* 0x000e220000001400 */
[----:B------:R-:W-:Y:S05]  /*3970*/  BRA `(.L_x_110) ;  /* 0x0000000000047947 */ /* 0x000fea0003800000 */
.L_x_102:
[----:B------:R-:W-:-:S07]  /*3980*/  FADD.FTZ R3, R3, R21 ;  /* 0x0000001503037221 */ /* 0x000fce0000010000 */
.L_x_110:
[----:B------:R-:W-:Y:S05]  /*3990*/  BSYNC.RECONVERGENT B0 ;  /* 0x0000000000007941 */ /* 0x000fea0003800200 */
.L_x_100:
[----:B------:R-:W-:Y:S01]  /*39a0*/  HFMA2 R15, -RZ, RZ, 0, 0 ;  /* 0x00000000ff0f7431 */ /* 0x000fe200000001ff */
[----:B------:R-:W-:-:S04]  /*39b0*/  MOV R14, R4 ;  /* 0x00000004000e7202 */ /* 0x000fc80000000f00 */
[----:B0-----:R-:W-:Y:S05]  /*39c0*/  RET.REL.NODEC R14 `(_Z13render_kernelP6uchar4iiPK6Spherei7float3_S4_f) ;  /* 0xffffffc40e8c7950 */ /* 0x001fea0003c3ffff */
.L_x_111:
[----:B------:R-:W-:-:S00]  /*39d0*/  BRA `(.L_x_111) ;  /* 0xfffffffc00fc7947 */ /* 0x000fc0000383ffff */
[----:B------:R-:W-:-:S00]  /*39e0*/  NOP ;  /* 0x0000000000007918 */ /* 0x000fc00000000000 */
        /* <DEDUP_REMOVED lines=9> */
.L_x_113:


//--------------------- .nv.shared.reserved.0     --------------------------
	.section	.nv.shared.reserved.0,"aw",@nobits
	.weak		__nv_reservedSMEM_offset_0_alias
	.size		__nv_reservedSMEM_offset_0_alias, 0, 64
	.other		__nv_reservedSMEM_offset_0_alias,@"STO_CUDA_RESERVED_SHARED STV_DEFAULT"
__nv_reservedSMEM_offset_0_alias:
	.zero		0
	.zero		64


//--------------------- .nv.constant0._Z13render_kernelP6uchar4iiPK6Spherei7float3_S4_f --------------------------
	.section	.nv.constant0._Z13render_kernelP6uchar4iiPK6Spherei7float3_S4_f,"a",@progbits
	.sectionflags	@""
	.align	4
.nv.constant0._Z13render_kernelP6uchar4iiPK6Spherei7float3_S4_f:
	.zero		952


//--------------------- SYMBOLS --------------------------

	.type		.nv.reservedSmem.offset0,@object
	.size		.nv.reservedSmem.offset0,0x4
